//
// Generated by NVIDIA NVVM Compiler
//
// Compiler Build ID: CL-36424714
// Cuda compilation tools, release 13.0, V13.0.88
// Based on NVVM 20.0.0
//

.version 9.0
.target sm_100
.address_size 64

	// .globl	_Z2sdiPKiPii
.extern .func  (.param .b64 func_retval0) malloc
(
	.param .b64 malloc_param_0
)
;
.extern .func free
(
	.param .b64 free_param_0
)
;

.visible .entry _Z2sdiPKiPii(
	.param .u32 _Z2sdiPKiPii_param_0,
	.param .u64 .ptr .align 1 _Z2sdiPKiPii_param_1,
	.param .u64 .ptr .align 1 _Z2sdiPKiPii_param_2,
	.param .u32 _Z2sdiPKiPii_param_3
)
{
	.reg .pred 	%p<53>;
	.reg .b16 	%rs<4>;
	.reg .b32 	%r<121>;
	.reg .b64 	%rd<114>;

	ld.param.u64 	%rd33, [_Z2sdiPKiPii_param_1];
	ld.param.u64 	%rd34, [_Z2sdiPKiPii_param_2];
	ld.param.u32 	%r47, [_Z2sdiPKiPii_param_3];
	cvta.to.global.u64 	%rd1, %rd34;
	mov.u32 	%r48, %ntid.x;
	mov.u32 	%r49, %ctaid.x;
	mov.u32 	%r50, %tid.x;
	mad.lo.s32 	%r1, %r48, %r49, %r50;
	setp.ge.s32 	%p1, %r1, %r47;
	@%p1 bra 	$L__BB0_72;
	bar.sync 	0;
	setp.lt.s32 	%p2, %r47, 1;
	@%p2 bra 	$L__BB0_71;
	mul.wide.u32 	%rd2, %r47, 4;
	and.b32  	%r2, %r47, 15;
	and.b32  	%r3, %r47, 7;
	min.u32 	%r52, %r47, 2;
	sub.s32 	%r4, %r47, %r52;
	add.s32 	%r53, %r4, 1;
	and.b32  	%r5, %r47, 3;
	and.b32  	%r6, %r53, 3;
	and.b32  	%r7, %r53, -4;
	cvta.to.global.u64 	%rd3, %rd33;
	mov.b32 	%r102, 0;
$L__BB0_3:
	setp.eq.s32 	%p3, %r102, %r1;
	@%p3 bra 	$L__BB0_70;
	{ // callseq 0, 0
	.param .b64 param0;
	st.param.b64 	[param0], %rd2;
	.param .b64 retval0;
	call.uni (retval0), 
	malloc, 
	(
	param0
	);
	ld.param.b64 	%rd35, [retval0];
	} // callseq 0
	{ // callseq 1, 0
	.param .b64 param0;
	st.param.b64 	[param0], %rd2;
	.param .b64 retval0;
	call.uni (retval0), 
	malloc, 
	(
	param0
	);
	ld.param.b64 	%rd36, [retval0];
	} // callseq 1
	setp.eq.s64 	%p4, %rd35, 0;
	setp.eq.s64 	%p5, %rd36, 0;
	or.pred  	%p6, %p4, %p5;
	@%p6 bra 	$L__BB0_72;
	{ // callseq 2, 0
	.param .b64 param0;
	st.param.b64 	[param0], %rd2;
	.param .b64 retval0;
	call.uni (retval0), 
	malloc, 
	(
	param0
	);
	ld.param.b64 	%rd38, [retval0];
	} // callseq 2
	setp.eq.s64 	%p7, %rd38, 0;
	@%p7 bra 	$L__BB0_40;
	mov.b64 	%rd104, 0;
$L__BB0_7:
	add.s64 	%rd40, %rd38, %rd104;
	mov.b16 	%rs1, 0;
	st.u8 	[%rd40], %rs1;
	add.s64 	%rd104, %rd104, 1;
	setp.lt.u64 	%p8, %rd104, %rd2;
	@%p8 bra 	$L__BB0_7;
	mov.b64 	%rd105, 0;
$L__BB0_9:
	add.s64 	%rd42, %rd36, %rd105;
	mov.b16 	%rs2, 232;
	st.u8 	[%rd42], %rs2;
	add.s64 	%rd105, %rd105, 1;
	setp.lt.u64 	%p9, %rd105, %rd2;
	@%p9 bra 	$L__BB0_9;
	mov.b64 	%rd106, 0;
$L__BB0_11:
	add.s64 	%rd44, %rd35, %rd106;
	mov.b16 	%rs3, 255;
	st.u8 	[%rd44], %rs3;
	add.s64 	%rd106, %rd106, 1;
	setp.lt.u64 	%p10, %rd106, %rd2;
	@%p10 bra 	$L__BB0_11;
	mul.wide.s32 	%rd45, %r1, 4;
	add.s64 	%rd46, %rd38, %rd45;
	mov.b32 	%r54, 1;
	st.u32 	[%rd46], %r54;
	add.s64 	%rd47, %rd36, %rd45;
	mov.b32 	%r55, 0;
	st.u32 	[%rd47], %r55;
	{ // callseq 3, 0
	.param .b64 param0;
	st.param.b64 	[param0], 16;
	.param .b64 retval0;
	call.uni (retval0), 
	malloc, 
	(
	param0
	);
	ld.param.b64 	%rd48, [retval0];
	} // callseq 3
	{ // callseq 4, 0
	.param .b64 param0;
	st.param.b64 	[param0], 16;
	.param .b64 retval0;
	call.uni (retval0), 
	malloc, 
	(
	param0
	);
	ld.param.b64 	%rd112, [retval0];
	} // callseq 4
	st.u32 	[%rd112], %r1;
	mov.b64 	%rd51, 0;
	st.u64 	[%rd112+8], %rd51;
	bra.uni 	$L__BB0_15;
$L__BB0_13:
	add.s32 	%r103, %r103, 1;
	setp.eq.s32 	%p17, %r103, %r47;
	@%p17 bra 	$L__BB0_14;
	bra.uni 	$L__BB0_16;
$L__BB0_14:
	setp.eq.s64 	%p18, %rd112, 0;
	@%p18 bra 	$L__BB0_39;
$L__BB0_15:
	ld.u32 	%r9, [%rd112];
	ld.u64 	%rd15, [%rd112+8];
	{ // callseq 5, 0
	.param .b64 param0;
	st.param.b64 	[param0], %rd112;
	call.uni 
	free, 
	(
	param0
	);
	} // callseq 5
	mul.lo.s32 	%r10, %r9, %r47;
	mov.b32 	%r103, 0;
	mov.u64 	%rd112, %rd15;
$L__BB0_16:
	mul.wide.u32 	%rd52, %r103, 4;
	add.s64 	%rd17, %rd38, %rd52;
	ld.u32 	%r57, [%rd17];
	setp.ne.s32 	%p11, %r57, 0;
	@%p11 bra 	$L__BB0_13;
	add.s32 	%r58, %r103, %r10;
	mul.wide.s32 	%rd53, %r58, 4;
	add.s64 	%rd54, %rd3, %rd53;
	ld.global.u32 	%r59, [%rd54];
	setp.ne.s32 	%p12, %r59, 1;
	@%p12 bra 	$L__BB0_13;
	mov.b32 	%r60, 1;
	st.u32 	[%rd17], %r60;
	mul.wide.s32 	%rd55, %r9, 4;
	add.s64 	%rd56, %rd36, %rd55;
	ld.u32 	%r61, [%rd56];
	add.s32 	%r62, %r61, 1;
	mul.wide.u32 	%rd57, %r103, 4;
	add.s64 	%rd58, %rd36, %rd57;
	st.u32 	[%rd58], %r62;
	add.s64 	%rd59, %rd35, %rd57;
	st.u32 	[%rd59], %r9;
	{ // callseq 6, 0
	.param .b64 param0;
	st.param.b64 	[param0], 16;
	.param .b64 retval0;
	call.uni (retval0), 
	malloc, 
	(
	param0
	);
	ld.param.b64 	%rd60, [retval0];
	} // callseq 6
	setp.eq.s64 	%p13, %rd112, 0;
	@%p13 bra 	$L__BB0_73;
	add.s64 	%rd110, %rd112, 8;
	ld.u64 	%rd109, [%rd112+8];
	setp.eq.s64 	%p14, %rd109, 0;
	@%p14 bra 	$L__BB0_21;
$L__BB0_20:
	add.s64 	%rd110, %rd109, 8;
	ld.u64 	%rd109, [%rd109+8];
	setp.ne.s64 	%p15, %rd109, 0;
	@%p15 bra 	$L__BB0_20;
$L__BB0_21:
	st.u32 	[%rd60], %r103;
	mov.b64 	%rd61, 0;
	st.u64 	[%rd60+8], %rd61;
	st.u64 	[%rd110], %rd60;
$L__BB0_22:
	setp.ne.s32 	%p16, %r103, %r102;
	@%p16 bra 	$L__BB0_13;
	{ // callseq 10, 0
	.param .b64 param0;
	st.param.b64 	[param0], %rd112;
	call.uni 
	free, 
	(
	param0
	);
	} // callseq 10
	{ // callseq 11, 0
	.param .b64 param0;
	st.param.b64 	[param0], %rd38;
	call.uni 
	free, 
	(
	param0
	);
	} // callseq 11
	{ // callseq 12, 0
	.param .b64 param0;
	st.param.b64 	[param0], %rd2;
	.param .b64 retval0;
	call.uni (retval0), 
	malloc, 
	(
	param0
	);
	ld.param.b64 	%rd64, [retval0];
	} // callseq 12
	setp.eq.s64 	%p19, %rd64, 0;
	@%p19 bra 	$L__BB0_72;
	setp.lt.u32 	%p20, %r47, 16;
	mov.b32 	%r106, 0;
	@%p20 bra 	$L__BB0_27;
	mov.b32 	%r104, 0;
$L__BB0_26:
	.pragma "nounroll";
	mul.wide.u32 	%rd65, %r104, 4;
	add.s64 	%rd66, %rd64, %rd65;
	mov.b32 	%r65, -1;
	st.u32 	[%rd66], %r65;
	st.u32 	[%rd66+4], %r65;
	st.u32 	[%rd66+8], %r65;
	st.u32 	[%rd66+12], %r65;
	st.u32 	[%rd66+16], %r65;
	st.u32 	[%rd66+20], %r65;
	st.u32 	[%rd66+24], %r65;
	st.u32 	[%rd66+28], %r65;
	st.u32 	[%rd66+32], %r65;
	st.u32 	[%rd66+36], %r65;
	st.u32 	[%rd66+40], %r65;
	st.u32 	[%rd66+44], %r65;
	st.u32 	[%rd66+48], %r65;
	st.u32 	[%rd66+52], %r65;
	st.u32 	[%rd66+56], %r65;
	st.u32 	[%rd66+60], %r65;
	add.s32 	%r104, %r104, 16;
	and.b32  	%r106, %r47, 2147483632;
	setp.ne.s32 	%p21, %r104, %r106;
	@%p21 bra 	$L__BB0_26;
$L__BB0_27:
	setp.eq.s32 	%p22, %r2, 0;
	@%p22 bra 	$L__BB0_37;
	add.s32 	%r66, %r2, -1;
	setp.lt.u32 	%p23, %r66, 7;
	@%p23 bra 	$L__BB0_30;
	mul.wide.u32 	%rd67, %r106, 4;
	add.s64 	%rd68, %rd64, %rd67;
	mov.b32 	%r67, -1;
	st.u32 	[%rd68], %r67;
	st.u32 	[%rd68+4], %r67;
	st.u32 	[%rd68+8], %r67;
	st.u32 	[%rd68+12], %r67;
	st.u32 	[%rd68+16], %r67;
	st.u32 	[%rd68+20], %r67;
	st.u32 	[%rd68+24], %r67;
	st.u32 	[%rd68+28], %r67;
	add.s32 	%r106, %r106, 8;
$L__BB0_30:
	setp.eq.s32 	%p24, %r3, 0;
	@%p24 bra 	$L__BB0_37;
	add.s32 	%r68, %r3, -1;
	setp.lt.u32 	%p25, %r68, 3;
	@%p25 bra 	$L__BB0_33;
	mul.wide.u32 	%rd69, %r106, 4;
	add.s64 	%rd70, %rd64, %rd69;
	mov.b32 	%r69, -1;
	st.u32 	[%rd70], %r69;
	st.u32 	[%rd70+4], %r69;
	st.u32 	[%rd70+8], %r69;
	st.u32 	[%rd70+12], %r69;
	add.s32 	%r106, %r106, 4;
$L__BB0_33:
	setp.eq.s32 	%p26, %r5, 0;
	@%p26 bra 	$L__BB0_37;
	setp.eq.s32 	%p27, %r5, 1;
	mul.wide.u32 	%rd71, %r106, 4;
	add.s64 	%rd29, %rd64, %rd71;
	mov.b32 	%r70, -1;
	st.u32 	[%rd29], %r70;
	@%p27 bra 	$L__BB0_37;
	setp.eq.s32 	%p28, %r5, 2;
	mov.b32 	%r71, -1;
	st.u32 	[%rd29+4], %r71;
	@%p28 bra 	$L__BB0_37;
	mov.b32 	%r72, -1;
	st.u32 	[%rd29+8], %r72;
$L__BB0_37:
	st.u32 	[%rd64], %r102;
	mul.wide.u32 	%rd72, %r102, 4;
	add.s64 	%rd113, %rd35, %rd72;
	ld.u32 	%r108, [%rd113];
	setp.eq.s32 	%p29, %r108, -1;
	@%p29 bra 	$L__BB0_42;
	mov.b32 	%r109, 1;
	bra.uni 	$L__BB0_41;
$L__BB0_39:
	{ // callseq 8, 0
	.param .b64 param0;
	st.param.b64 	[param0], %rd38;
	call.uni 
	free, 
	(
	param0
	);
	} // callseq 8
	{ // callseq 9, 0
	.param .b64 param0;
	st.param.b64 	[param0], 0;
	call.uni 
	free, 
	(
	param0
	);
	} // callseq 9
$L__BB0_40:
	{ // callseq 16, 0
	.param .b64 param0;
	st.param.b64 	[param0], %rd35;
	call.uni 
	free, 
	(
	param0
	);
	} // callseq 16
	{ // callseq 17, 0
	.param .b64 param0;
	st.param.b64 	[param0], %rd36;
	call.uni 
	free, 
	(
	param0
	);
	} // callseq 17
	bra.uni 	$L__BB0_70;
$L__BB0_41:
	mul.wide.u32 	%rd73, %r109, 4;
	add.s64 	%rd74, %rd64, %rd73;
	st.u32 	[%rd74], %r108;
	add.s32 	%r109, %r109, 1;
	ld.u32 	%r74, [%rd113];
	mul.wide.s32 	%rd75, %r74, 4;
	add.s64 	%rd113, %rd35, %rd75;
	ld.u32 	%r108, [%rd113];
	setp.eq.s32 	%p30, %r108, -1;
	@%p30 bra 	$L__BB0_42;
	bra.uni 	$L__BB0_41;
$L__BB0_42:
	setp.eq.s32 	%p31, %r47, 1;
	@%p31 bra 	$L__BB0_69;
	setp.lt.u32 	%p32, %r4, 3;
	mov.b32 	%r114, 0;
	mov.u32 	%r117, %r47;
	@%p32 bra 	$L__BB0_58;
	mov.b32 	%r114, 0;
	mov.u32 	%r117, %r47;
	mov.u32 	%r112, %r114;
$L__BB0_45:
	add.s32 	%r77, %r117, -1;
	mul.wide.u32 	%rd76, %r77, 4;
	add.s64 	%rd77, %rd64, %rd76;
	ld.u32 	%r29, [%rd77];
	setp.eq.s32 	%p33, %r29, -1;
	@%p33 bra 	$L__BB0_48;
	setp.eq.s32 	%p34, %r114, 0;
	mov.b32 	%r114, 1;
	@%p34 bra 	$L__BB0_48;
	mul.wide.s32 	%rd78, %r29, 4;
	add.s64 	%rd79, %rd1, %rd78;
	atom.global.add.u32 	%r80, [%rd79], 1;
$L__BB0_48:
	add.s32 	%r81, %r117, -2;
	mul.wide.u32 	%rd80, %r81, 4;
	add.s64 	%rd81, %rd64, %rd80;
	ld.u32 	%r31, [%rd81];
	setp.eq.s32 	%p35, %r31, -1;
	@%p35 bra 	$L__BB0_51;
	setp.eq.s32 	%p36, %r114, 0;
	mov.b32 	%r114, 1;
	@%p36 bra 	$L__BB0_51;
	mul.wide.s32 	%rd82, %r31, 4;
	add.s64 	%rd83, %rd1, %rd82;
	atom.global.add.u32 	%r84, [%rd83], 1;
$L__BB0_51:
	add.s32 	%r85, %r117, -3;
	mul.wide.u32 	%rd84, %r85, 4;
	add.s64 	%rd85, %rd64, %rd84;
	ld.u32 	%r33, [%rd85];
	setp.eq.s32 	%p37, %r33, -1;
	@%p37 bra 	$L__BB0_54;
	setp.eq.s32 	%p38, %r114, 0;
	mov.b32 	%r114, 1;
	@%p38 bra 	$L__BB0_54;
	mul.wide.s32 	%rd86, %r33, 4;
	add.s64 	%rd87, %rd1, %rd86;
	atom.global.add.u32 	%r88, [%rd87], 1;
$L__BB0_54:
	add.s32 	%r117, %r117, -4;
	mul.wide.u32 	%rd88, %r117, 4;
	add.s64 	%rd89, %rd64, %rd88;
	ld.u32 	%r36, [%rd89];
	setp.eq.s32 	%p39, %r36, -1;
	@%p39 bra 	$L__BB0_57;
	setp.eq.s32 	%p40, %r114, 0;
	mov.b32 	%r114, 1;
	@%p40 bra 	$L__BB0_57;
	mul.wide.s32 	%rd90, %r36, 4;
	add.s64 	%rd91, %rd1, %rd90;
	atom.global.add.u32 	%r91, [%rd91], 1;
$L__BB0_57:
	add.s32 	%r112, %r112, 4;
	setp.ne.s32 	%p41, %r112, %r7;
	@%p41 bra 	$L__BB0_45;
$L__BB0_58:
	setp.eq.s32 	%p42, %r6, 0;
	@%p42 bra 	$L__BB0_69;
	add.s32 	%r92, %r117, -1;
	mul.wide.u32 	%rd92, %r92, 4;
	add.s64 	%rd93, %rd64, %rd92;
	ld.u32 	%r41, [%rd93];
	setp.eq.s32 	%p43, %r41, -1;
	@%p43 bra 	$L__BB0_62;
	setp.eq.s32 	%p44, %r114, 0;
	mov.b32 	%r114, 1;
	@%p44 bra 	$L__BB0_62;
	mul.wide.s32 	%rd94, %r41, 4;
	add.s64 	%rd95, %rd1, %rd94;
	atom.global.add.u32 	%r95, [%rd95], 1;
$L__BB0_62:
	setp.eq.s32 	%p45, %r6, 1;
	@%p45 bra 	$L__BB0_69;
	add.s32 	%r96, %r117, -2;
	mul.wide.u32 	%rd96, %r96, 4;
	add.s64 	%rd97, %rd64, %rd96;
	ld.u32 	%r43, [%rd97];
	setp.eq.s32 	%p46, %r43, -1;
	@%p46 bra 	$L__BB0_66;
	setp.eq.s32 	%p47, %r114, 0;
	mov.b32 	%r114, 1;
	@%p47 bra 	$L__BB0_66;
	mul.wide.s32 	%rd98, %r43, 4;
	add.s64 	%rd99, %rd1, %rd98;
	atom.global.add.u32 	%r99, [%rd99], 1;
$L__BB0_66:
	setp.eq.s32 	%p48, %r6, 2;
	@%p48 bra 	$L__BB0_69;
	add.s32 	%r100, %r117, -3;
	mul.wide.u32 	%rd100, %r100, 4;
	add.s64 	%rd101, %rd64, %rd100;
	ld.u32 	%r45, [%rd101];
	setp.eq.s32 	%p49, %r45, -1;
	setp.eq.s32 	%p50, %r114, 0;
	or.pred  	%p51, %p49, %p50;
	@%p51 bra 	$L__BB0_69;
	mul.wide.s32 	%rd102, %r45, 4;
	add.s64 	%rd103, %rd1, %rd102;
	atom.global.add.u32 	%r101, [%rd103], 1;
$L__BB0_69:
	{ // callseq 13, 0
	.param .b64 param0;
	st.param.b64 	[param0], %rd64;
	call.uni 
	free, 
	(
	param0
	);
	} // callseq 13
	{ // callseq 14, 0
	.param .b64 param0;
	st.param.b64 	[param0], %rd35;
	call.uni 
	free, 
	(
	param0
	);
	} // callseq 14
	{ // callseq 15, 0
	.param .b64 param0;
	st.param.b64 	[param0], %rd36;
	call.uni 
	free, 
	(
	param0
	);
	} // callseq 15
$L__BB0_70:
	add.s32 	%r102, %r102, 1;
	setp.ne.s32 	%p52, %r102, %r47;
	@%p52 bra 	$L__BB0_3;
$L__BB0_71:
	bar.sync 	0;
$L__BB0_72:
	ret;
$L__BB0_73:
	{ // callseq 7, 0
	.param .b64 param0;
	st.param.b64 	[param0], 16;
	.param .b64 retval0;
	call.uni (retval0), 
	malloc, 
	(
	param0
	);
	ld.param.b64 	%rd112, [retval0];
	} // callseq 7
	st.u32 	[%rd112], %r103;
	mov.b64 	%rd63, 0;
	st.u64 	[%rd112+8], %rd63;
	bra.uni 	$L__BB0_22;

}


// ===== COMPILED SASS (sm_100) =====

	.target	sm_100

	.elftype	@"ET_EXEC"


//--------------------- .note.nv.tkinfo           --------------------------
	.section	.note.nv.tkinfo,"",@"SHT_NOTE"
	.sectionflags	@"SHF_NOTE_NV_TKINFO"
	.tkinfo
        /*0018*/ 	.word	0x00000002
        /*0030*/ 	.string	""
        /*0030*/ 	.string	"ptxas"
        /*0030*/ 	.string	"Cuda compilation tools, release 13.0, V13.0.88"
        /*0030*/ 	.string	"Build cuda_13.0.r13.0/compiler.36424714_0"
        /*0030*/ 	.string	"-arch sm_100 -m 64 "



//--------------------- .note.nv.cuinfo           --------------------------
	.section	.note.nv.cuinfo,"",@"SHT_NOTE"
	.sectionflags	@"SHF_NOTE_NV_CUINFO"
        /*0018*/ 	.short	0x0002
        /*001a*/ 	.short	0x0064
        /*001c*/ 	.short	0x0082
	.zero		2


//--------------------- .nv.info                  --------------------------
	.section	.nv.info,"",@"SHT_CUDA_INFO"
	.align	4


	//----- nvinfo : EIATTR_REGCOUNT
	.align		4
        /*0000*/ 	.byte	0x04, 0x2f
        /*0002*/ 	.short	(.L_1 - .L_0)
	.align		4
.L_0:
        /*0004*/ 	.word	index@(_Z2sdiPKiPii)
        /*0008*/ 	.word	0x00000020


	//----- nvinfo : EIATTR_FRAME_SIZE
	.align		4
.L_1:
        /*000c*/ 	.byte	0x04, 0x11
        /*000e*/ 	.short	(.L_3 - .L_2)
	.align		4
.L_2:
        /*0010*/ 	.word	index@(_Z2sdiPKiPii)
        /*0014*/ 	.word	0x00000000


	//----- nvinfo : EIATTR_MIN_STACK_SIZE
	.align		4
.L_3:
        /*0018*/ 	.byte	0x04, 0x12
        /*001a*/ 	.short	(.L_5 - .L_4)
	.align		4
.L_4:
        /*001c*/ 	.word	index@(_Z2sdiPKiPii)
        /*0020*/ 	.word	0x00000000
.L_5:


//--------------------- .nv.compat                --------------------------
	.section	.nv.compat,"",@"SHT_CUDA_COMPAT_INFO"
	.align	4
        /*0000*/ 	.byte	0x02, 0x09, 0x00, 0x00, 0x02, 0x02, 0x01, 0x00, 0x02, 0x05, 0x05, 0x00, 0x03, 0x07, 0x01, 0x01
        /*0010*/ 	.byte	0x02, 0x03, 0x00, 0x00, 0x02, 0x06, 0x01, 0x00, 0x04, 0x0b, 0x08, 0x00, 0x09, 0x00, 0x00, 0x00
        /*0020*/ 	.byte	0x00, 0x00, 0x00, 0x00


//--------------------- .nv.info._Z2sdiPKiPii     --------------------------
	.section	.nv.info._Z2sdiPKiPii,"",@"SHT_CUDA_INFO"
	.sectionflags	@""
	.align	4


	//----- nvinfo : EIATTR_CUDA_API_VERSION
	.align		4
        /*0000*/ 	.byte	0x04, 0x37
        /*0002*/ 	.short	(.L_7 - .L_6)
.L_6:
        /*0004*/ 	.word	0x00000082


	//----- nvinfo : EIATTR_KPARAM_INFO
	.align		4
.L_7:
        /*0008*/ 	.byte	0x04, 0x17
        /*000a*/ 	.short	(.L_9 - .L_8)
.L_8:
        /*000c*/ 	.word	0x00000000
        /*0010*/ 	.short	0x0003
        /*0012*/ 	.short	0x0018
        /*0014*/ 	.byte	0x00, 0xf0, 0x11, 0x00


	//----- nvinfo : EIATTR_KPARAM_INFO
	.align		4
.L_9:
        /*0018*/ 	.byte	0x04, 0x17
        /*001a*/ 	.short	(.L_11 - .L_10)
.L_10:
        /*001c*/ 	.word	0x00000000
        /*0020*/ 	.short	0x0002
        /*0022*/ 	.short	0x0010
        /*0024*/ 	.byte	0x00, 0xf5, 0x21, 0x00


	//----- nvinfo : EIATTR_KPARAM_INFO
	.align		4
.L_11:
        /*0028*/ 	.byte	0x04, 0x17
        /*002a*/ 	.short	(.L_13 - .L_12)
.L_12:
        /*002c*/ 	.word	0x00000000
        /*0030*/ 	.short	0x0001
        /*0032*/ 	.short	0x0008
        /*0034*/ 	.byte	0x00, 0xf5, 0x21, 0x00


	//----- nvinfo : EIATTR_KPARAM_INFO
	.align		4
.L_13:
        /*0038*/ 	.byte	0x04, 0x17
        /*003a*/ 	.short	(.L_15 - .L_14)
.L_14:
        /*003c*/ 	.word	0x00000000
        /*0040*/ 	.short	0x0000
        /*0042*/ 	.short	0x0000
        /*0044*/ 	.byte	0x00, 0xf0, 0x11, 0x00


	//----- nvinfo : EIATTR_SPARSE_MMA_MASK
	.align		4
.L_15:
        /*0048*/ 	.byte	0x03, 0x50
        /*004a*/ 	.short	0x0000


	//----- nvinfo : EIATTR_MAXREG_COUNT
	.align		4
        /*004c*/ 	.byte	0x03, 0x1b
        /*004e*/ 	.short	0x00ff


	//----- nvinfo : EIATTR_NUM_BARRIERS
	.align		4
        /*0050*/ 	.byte	0x02, 0x4c
        /*0052*/ 	.byte	0x01
	.zero		1


	//----- nvinfo : EIATTR_EXTERNS
	.align		4
        /*0054*/ 	.byte	0x04, 0x0f
        /*0056*/ 	.short	(.L_17 - .L_16)


	//   ....[0]....
	.align		4
.L_16:
        /*0058*/ 	.word	index@(malloc)


	//   ....[1]....
	.align		4
        /*005c*/ 	.word	index@(free)


	//----- nvinfo : EIATTR_MERCURY_ISA_VERSION
	.align		4
.L_17:
        /*0060*/ 	.byte	0x03, 0x5f
        /*0062*/ 	.short	0x0101


	//----- nvinfo : EIATTR_VRC_CTA_INIT_COUNT
	.align		4
        /*0064*/ 	.byte	0x02, 0x4a
	.zero		1
	.zero		1


	//----- nvinfo : EIATTR_SYSCALL_OFFSETS
	.align		4
        /*0068*/ 	.byte	0x04, 0x46
        /*006a*/ 	.short	(.L_19 - .L_18)


	//   ....[0]....
.L_18:
        /*006c*/ 	.word	0x00000180


	//   ....[1]....
        /*0070*/ 	.word	0x000001f0


	//   ....[2]....
        /*0074*/ 	.word	0x000002c0


	//   ....[3]....
        /*0078*/ 	.word	0x00000e40


	//   ....[4]....
        /*007c*/ 	.word	0x00000ea0


	//   ....[5]....
        /*0080*/ 	.word	0x00000f70


	//   ....[6]....
        /*0084*/ 	.word	0x000011a0


	//   ....[7]....
        /*0088*/ 	.word	0x00001240


	//   ....[8]....
        /*008c*/ 	.word	0x00001570


	//   ....[9]....
        /*0090*/ 	.word	0x000015c0


	//   ....[10]....
        /*0094*/ 	.word	0x00001630


	//   ....[11]....
        /*0098*/ 	.word	0x00001690


	//   ....[12]....
        /*009c*/ 	.word	0x00001700


	//   ....[13]....
        /*00a0*/ 	.word	0x00001760


	//   ....[14]....
        /*00a4*/ 	.word	0x000017c0


	//   ....[15]....
        /*00a8*/ 	.word	0x00002570


	//   ....[16]....
        /*00ac*/ 	.word	0x000025d0


	//   ....[17]....
        /*00b0*/ 	.word	0x00002620


	//----- nvinfo : EIATTR_EXIT_INSTR_OFFSETS
	.align		4
.L_19:
        /*00b4*/ 	.byte	0x04, 0x1c
        /*00b6*/ 	.short	(.L_21 - .L_20)


	//   ....[0]....
.L_20:
        /*00b8*/ 	.word	0x00000070


	//   ....[1]....
        /*00bc*/ 	.word	0x00000240


	//   ....[2]....
        /*00c0*/ 	.word	0x000017f0


	//   ....[3]....
        /*00c4*/ 	.word	0x000026a0


	//----- nvinfo : EIATTR_CRS_STACK_SIZE
	.align		4
.L_21:
        /*00c8*/ 	.byte	0x04, 0x1e
        /*00ca*/ 	.short	(.L_23 - .L_22)
.L_22:
        /*00cc*/ 	.word	0x00000000


	//----- nvinfo : EIATTR_CBANK_PARAM_SIZE
	.align		4
.L_23:
        /*00d0*/ 	.byte	0x03, 0x19
        /*00d2*/ 	.short	0x001c


	//----- nvinfo : EIATTR_PARAM_CBANK
	.align		4
        /*00d4*/ 	.byte	0x04, 0x0a
        /*00d6*/ 	.short	(.L_25 - .L_24)
	.align		4
.L_24:
        /*00d8*/ 	.word	index@(.nv.constant0._Z2sdiPKiPii)
        /*00dc*/ 	.short	0x0380
        /*00de*/ 	.short	0x001c


	//----- nvinfo : EIATTR_SW_WAR
	.align		4
.L_25:
        /*00e0*/ 	.byte	0x04, 0x36
        /*00e2*/ 	.short	(.L_27 - .L_26)
.L_26:
        /*00e4*/ 	.word	0x00000008
.L_27:


//--------------------- .nv.callgraph             --------------------------
	.section	.nv.callgraph,"",@"SHT_CUDA_CALLGRAPH"
	.align	4
	.sectionentsize	8
	.align		4
        /*0000*/ 	.word	0x00000000
	.align		4
        /*0004*/ 	.word	0xffffffff
	.align		4
        /*0008*/ 	.word	index@(_Z2sdiPKiPii)
	.align		4
        /*000c*/ 	.word	index@(free)
	.align		4
        /*0010*/ 	.word	index@(_Z2sdiPKiPii)
	.align		4
        /*0014*/ 	.word	index@(malloc)
	.align		4
        /*0018*/ 	.word	0x00000000
	.align		4
        /*001c*/ 	.word	0xfffffffe
	.align		4
        /*0020*/ 	.word	0x00000000
	.align		4
        /*0024*/ 	.word	0xfffffffd
	.align		4
        /*0028*/ 	.word	0x00000000
	.align		4
        /*002c*/ 	.word	0xfffffffc


//--------------------- .nv.constant4             --------------------------
	.section	.nv.constant4,"a",@progbits
	.align	8
	.align		8
.nv.constant4:
        /*0000*/ 	.dword	malloc
	.align		8
        /*0008*/ 	.dword	free


//--------------------- .text._Z2sdiPKiPii        --------------------------
	.section	.text._Z2sdiPKiPii,"ax",@progbits
	.align	128
        .global         _Z2sdiPKiPii
        .type           _Z2sdiPKiPii,@function
        .size           _Z2sdiPKiPii,(.L_x_74 - _Z2sdiPKiPii)
        .other          _Z2sdiPKiPii,@"STO_CUDA_ENTRY STV_DEFAULT"
_Z2sdiPKiPii:
.text._Z2sdiPKiPii:
[----:B------:R-:W0:Y:S01]  /*0000*/  LDC R1, c[0x0][0x37c] ;  /* 0x0000df00ff017b82 */ /* 0x000e220000000800 */
[----:B------:R-:W1:Y:S01]  /*0010*/  S2R R25, SR_CTAID.X ;  /* 0x0000000000197919 */ /* 0x000e620000002500 */
[----:B------:R-:W1:Y:S01]  /*0020*/  LDCU UR4, c[0x0][0x360] ;  /* 0x00006c00ff0477ac */ /* 0x000e620008000800 */
[----:B------:R-:W1:Y:S01]  /*0030*/  S2R R0, SR_TID.X ;  /* 0x0000000000007919 */ /* 0x000e620000002100 */
[----:B------:R-:W2:Y:S01]  /*0040*/  LDCU UR5, c[0x0][0x398] ;  /* 0x00007300ff0577ac */ /* 0x000ea20008000800 */
[----:B-1----:R-:W-:-:S05]  /*0050*/  IMAD R25, R25, UR4, R0 ;  /* 0x0000000419197c24 */ /* 0x002fca000f8e0200 */
[----:B--2---:R-:W-:-:S13]  /*0060*/  ISETP.GE.AND P0, PT, R25, UR5, PT ;  /* 0x0000000519007c0c */ /* 0x004fda000bf06270 */
[----:B0-----:R-:W-:Y:S05]  /*0070*/  @P0 EXIT ;  /* 0x000000000000094d */ /* 0x001fea0003800000 */
[----:B------:R-:W-:Y:S01]  /*0080*/  BAR.SYNC.DEFER_BLOCKING 0x0 ;  /* 0x0000000000007b1d */ /* 0x000fe20000010000 */
[----:B------:R-:W-:-:S09]  /*0090*/  UISETP.GE.AND UP0, UPT, UR5, 0x1, UPT ;  /* 0x000000010500788c */ /* 0x000fd2000bf06270 */
[----:B------:R-:W-:Y:S05]  /*00a0*/  BRA.U !UP0, `(.L_x_0) ;  /* 0x0000002508747547 */ /* 0x000fea000b800000 */
[----:B------:R-:W-:Y:S01]  /*00b0*/  IMAD.MOV.U32 R24, RZ, RZ, RZ ;  /* 0x000000ffff187224 */ /* 0x000fe200078e00ff */
[----:B------:R-:W0:Y:S06]  /*00c0*/  LDCU.64 UR36, c[0x0][0x358] ;  /* 0x00006b00ff2477ac */ /* 0x000e2c0008000a00 */
.L_x_72:
[----:B------:R-:W-:Y:S01]  /*00d0*/  ISETP.NE.AND P0, PT, R24, R25, PT ;  /* 0x000000191800720c */ /* 0x000fe20003f05270 */
[----:B------:R-:W-:Y:S05]  /*00e0*/  YIELD ;  /* 0x0000000000007946 */ /* 0x000fea0003800000 */
[----:B------:R-:W-:Y:S07]  /*00f0*/  BSSY B11, `(.L_x_1) ;  /* 0x00002540000b7945 */ /* 0x000fee0003800000 */
[----:B------:R-:W-:Y:S05]  /*0100*/  @!P0 BRA `(.L_x_2) ;  /* 0x0000002400488947 */ /* 0x000fea0003800000 */
[----:B------:R-:W1:Y:S01]  /*0110*/  LDC R22, c[0x0][0x398] ;  /* 0x0000e600ff167b82 */ /* 0x000e620000000800 */
[----:B------:R-:W-:-:S07]  /*0120*/  MOV R2, 0x0 ;  /* 0x0000000000027802 */ /* 0x000fce0000000f00 */
[----:B------:R2:W3:Y:S01]  /*0130*/  LDC.64 R6, c[0x4][R2] ;  /* 0x0100000002067b82 */ /* 0x0004e20000000a00 */
[----:B-1----:R-:W-:-:S04]  /*0140*/  IMAD.WIDE.U32 R22, R22, 0x4, RZ ;  /* 0x0000000416167825 */ /* 0x002fc800078e00ff */
[----:B------:R-:W-:Y:S02]  /*0150*/  IMAD.MOV.U32 R4, RZ, RZ, R22 ;  /* 0x000000ffff047224 */ /* 0x000fe400078e0016 */
[----:B--2---:R-:W-:-:S07]  /*0160*/  IMAD.MOV.U32 R5, RZ, RZ, R23 ;  /* 0x000000ffff057224 */ /* 0x004fce00078e0017 */
[----:B------:R-:W-:-:S07]  /*0170*/  LEPC R20, `(.L_x_3) ;  /* 0x000000001014794e */ /* 0x000fce0000000000 */
[----:B0--3--:R-:W-:Y:S05]  /*0180*/  CALL.ABS.NOINC R6 ;  /* 0x0000000006007343 */ /* 0x009fea0003c00000 */
.L_x_3:
[----:B------:R-:W0:Y:S01]  /*0190*/  LDC.64 R2, c[0x4][R2] ;  /* 0x0100000002027b82 */ /* 0x000e220000000a00 */
[----:B------:R-:W-:Y:S02]  /*01a0*/  IMAD.MOV.U32 R16, RZ, RZ, R4 ;  /* 0x000000ffff107224 */ /* 0x000fe400078e0004 */
[----:B------:R-:W-:Y:S02]  /*01b0*/  IMAD.MOV.U32 R17, RZ, RZ, R5 ;  /* 0x000000ffff117224 */ /* 0x000fe400078e0005 */
[----:B------:R-:W-:Y:S02]  /*01c0*/  IMAD.MOV.U32 R4, RZ, RZ, R22 ;  /* 0x000000ffff047224 */ /* 0x000fe400078e0016 */
[----:B------:R-:W-:-:S07]  /*01d0*/  IMAD.MOV.U32 R5, RZ, RZ, R23 ;  /* 0x000000ffff057224 */ /* 0x000fce00078e0017 */
[----:B------:R-:W-:-:S07]  /*01e0*/  LEPC R20, `(.L_x_4) ;  /* 0x000000001014794e */ /* 0x000fce0000000000 */
[----:B0-----:R-:W-:Y:S05]  /*01f0*/  CALL.ABS.NOINC R2 ;  /* 0x0000000002007343 */ /* 0x001fea0003c00000 */
.L_x_4:
[----:B------:R-:W-:Y:S02]  /*0200*/  ISETP.NE.U32.AND P0, PT, R4, RZ, PT ;  /* 0x000000ff0400720c */ /* 0x000fe40003f05070 */
[----:B------:R-:W-:Y:S02]  /*0210*/  ISETP.EQ.U32.AND P1, PT, R16, RZ, PT ;  /* 0x000000ff1000720c */ /* 0x000fe40003f22070 */
[----:B------:R-:W-:-:S04]  /*0220*/  ISETP.NE.AND.EX P0, PT, R5, RZ, PT, P0 ;  /* 0x000000ff0500720c */ /* 0x000fc80003f05300 */
[----:B------:R-:W-:-:S13]  /*0230*/  ISETP.EQ.OR.EX P0, PT, R17, RZ, !P0, P1 ;  /* 0x000000ff1100720c */ /* 0x000fda0004702710 */
[----:B------:R-:W-:Y:S05]  /*0240*/  @P0 EXIT ;  /* 0x000000000000094d */ /* 0x000fea0003800000 */
[----:B------:R-:W-:Y:S01]  /*0250*/  MOV R2, 0x0 ;  /* 0x0000000000027802 */ /* 0x000fe20000000f00 */
[----:B------:R-:W-:Y:S02]  /*0260*/  IMAD.MOV.U32 R18, RZ, RZ, R4 ;  /* 0x000000ffff127224 */ /* 0x000fe400078e0004 */
[----:B------:R-:W-:Y:S02]  /*0270*/  IMAD.MOV.U32 R19, RZ, RZ, R5 ;  /* 0x000000ffff137224 */ /* 0x000fe400078e0005 */
[----:B------:R-:W-:Y:S01]  /*0280*/  IMAD.MOV.U32 R4, RZ, RZ, R22 ;  /* 0x000000ffff047224 */ /* 0x000fe200078e0016 */
[----:B------:R-:W0:Y:S01]  /*0290*/  LDC.64 R2, c[0x4][R2] ;  /* 0x0100000002027b82 */ /* 0x000e220000000a00 */
[----:B------:R-:W-:-:S07]  /*02a0*/  IMAD.MOV.U32 R5, RZ, RZ, R23 ;  /* 0x000000ffff057224 */ /* 0x000fce00078e0017 */
[----:B------:R-:W-:-:S07]  /*02b0*/  LEPC R20, `(.L_x_5) ;  /* 0x000000001014794e */ /* 0x000fce0000000000 */
[----:B0-----:R-:W-:Y:S05]  /*02c0*/  CALL.ABS.NOINC R2 ;  /* 0x0000000002007343 */ /* 0x001fea0003c00000 */
.L_x_5:
[----:B------:R-:W-:Y:S01]  /*02d0*/  ISETP.NE.U32.AND P0, PT, R4, RZ, PT ;  /* 0x000000ff0400720c */ /* 0x000fe20003f05070 */
[----:B------:R-:W-:Y:S03]  /*02e0*/  BSSY.RELIABLE B10, `(.L_x_6) ;  /* 0x000012f0000a7945 */ /* 0x000fe60003800100 */
[----:B------:R-:W-:-:S13]  /*02f0*/  ISETP.NE.AND.EX P0, PT, R5, RZ, PT, P0 ;  /* 0x000000ff0500720c */ /* 0x000fda0003f05300 */
[----:B------:R-:W-:Y:S05]  /*0300*/  @!P0 BRA `(.L_x_7) ;  /* 0x0000001000b08947 */ /* 0x000fea0003800000 */
[----:B------:R-:W-:Y:S01]  /*0310*/  ISETP.GT.U32.AND P1, PT, R22, RZ, PT ;  /* 0x000000ff1600720c */ /* 0x000fe20003f24070 */
[----:B------:R-:W-:Y:S02]  /*0320*/  IMAD.MOV.U32 R28, RZ, RZ, R4 ;  /* 0x000000ffff1c7224 */ /* 0x000fe400078e0004 */
[----:B------:R-:W-:Y:S01]  /*0330*/  IMAD.MOV.U32 R9, RZ, RZ, RZ ;  /* 0x000000ffff097224 */ /* 0x000fe200078e00ff */
[----:B------:R-:W-:Y:S01]  /*0340*/  ISETP.GT.U32.AND.EX P1, PT, R23, RZ, PT, P1 ;  /* 0x000000ff1700720c */ /* 0x000fe20003f24110 */
[----:B------:R-:W-:Y:S02]  /*0350*/  IMAD.MOV.U32 R29, RZ, RZ, R5 ;  /* 0x000000ffff1d7224 */ /* 0x000fe400078e0005 */
[----:B------:R-:W-:-:S10]  /*0360*/  IMAD.MOV.U32 R5, RZ, RZ, RZ ;  /* 0x000000ffff057224 */ /* 0x000fd400078e00ff */
[----:B------:R-:W-:Y:S01]  /*0370*/  @!P1 IADD3 R2, P0, PT, R9, R28, RZ ;  /* 0x0000001c09029210 */ /* 0x000fe20007f1e0ff */
[----:B------:R-:W-:-:S04]  /*0380*/  @!P1 IMAD.MOV.U32 R9, RZ, RZ, 0x1 ;  /* 0x00000001ff099424 */ /* 0x000fc800078e00ff */
[----:B------:R-:W-:Y:S01]  /*0390*/  @!P1 IMAD.X R3, R5, 0x1, R29, P0 ;  /* 0x0000000105039824 */ /* 0x000fe200000e061d */
[CC--:B------:R-:W-:Y:S01]  /*03a0*/  IADD3 R0, P3, PT, R22.reuse, -R9.reuse, RZ ;  /* 0x8000000916007210 */ /* 0x0c0fe20007f7e0ff */
[----:B------:R-:W-:Y:S01]  /*03b0*/  @!P1 IMAD.MOV.U32 R5, RZ, RZ, RZ ;  /* 0x000000ffff059224 */ /* 0x000fe200078e00ff */
[----:B------:R-:W-:Y:S02]  /*03c0*/  ISETP.GT.U32.AND P2, PT, R22, R9, PT ;  /* 0x000000091600720c */ /* 0x000fe40003f44070 */
[----:B------:R-:W-:Y:S01]  /*03d0*/  ISETP.LE.U32.AND P0, PT, R0, 0x3, PT ;  /* 0x000000030000780c */ /* 0x000fe20003f03070 */
[C---:B------:R-:W-:Y:S01]  /*03e0*/  IMAD.X R0, R23.reuse, 0x1, ~R5, P3 ;  /* 0x0000000117007824 */ /* 0x040fe200018e0e05 */
[----:B------:R0:W-:Y:S01]  /*03f0*/  @!P1 ST.E.U8 desc[UR36][R2.64], RZ ;  /* 0x000000ff02009985 */ /* 0x0001e2000c101124 */
[----:B------:R-:W-:-:S04]  /*0400*/  ISETP.GT.U32.AND.EX P2, PT, R23, R5, PT, P2 ;  /* 0x000000051700720c */ /* 0x000fc80003f44120 */
[----:B------:R-:W-:Y:S02]  /*0410*/  ISETP.LE.U32.OR.EX P2, PT, R0, RZ, !P2, P0 ;  /* 0x000000ff0000720c */ /* 0x000fe40005743500 */
[----:B------:R-:W-:-:S11]  /*0420*/  PLOP3.LUT P0, PT, P1, PT, PT, 0x80, 0x8 ;  /* 0x000000000008781c */ /* 0x000fd60000f0f070 */
[----:B0-----:R-:W-:Y:S05]  /*0430*/  @P2 BRA `(.L_x_8) ;  /* 0x0000000000402947 */ /* 0x001fea0003800000 */
[----:B------:R-:W-:Y:S01]  /*0440*/  IADD3 R0, P2, PT, R22, -0x3, RZ ;  /* 0xfffffffd16007810 */ /* 0x000fe20007f5e0ff */
[----:B------:R-:W-:Y:S01]  /*0450*/  BSSY.RECONVERGENT B0, `(.L_x_8) ;  /* 0x000000e000007945 */ /* 0x000fe20003800200 */
[----:B------:R-:W-:Y:S02]  /*0460*/  PLOP3.LUT P0, PT, PT, PT, PT, 0x8, 0x80 ;  /* 0x000000000080781c */ /* 0x000fe40003f0e170 */
[----:B------:R-:W-:-:S11]  /*0470*/  IADD3.X R4, PT, PT, R23, -0x1, RZ, P2, !PT ;  /* 0xffffffff17047810 */ /* 0x000fd600017fe4ff */
.L_x_9:
[C---:B0-----:R-:W-:Y:S02]  /*0480*/  IADD3 R2, P2, PT, R9.reuse, R28, RZ ;  /* 0x0000001c09027210 */ /* 0x041fe40007f5e0ff */
[----:B------:R-:W-:-:S03]  /*0490*/  IADD3 R9, P3, PT, R9, 0x4, RZ ;  /* 0x0000000409097810 */ /* 0x000fc60007f7e0ff */
[----:B------:R-:W-:Y:S01]  /*04a0*/  IMAD.X R3, R5, 0x1, R29, P2 ;  /* 0x0000000105037824 */ /* 0x000fe200010e061d */
[----:B------:R-:W-:Y:S01]  /*04b0*/  ISETP.GE.U32.AND P2, PT, R9, R0, PT ;  /* 0x000000000900720c */ /* 0x000fe20003f46070 */
[----:B------:R-:W-:-:S03]  /*04c0*/  IMAD.X R5, RZ, RZ, R5, P3 ;  /* 0x000000ffff057224 */ /* 0x000fc600018e0605 */
[----:B------:R0:W-:Y:S02]  /*04d0*/  ST.E.U8 desc[UR36][R2.64], RZ ;  /* 0x000000ff02007985 */ /* 0x0001e4000c101124 */
[----:B------:R-:W-:Y:S02]  /*04e0*/  ISETP.GE.U32.AND.EX P2, PT, R5, R4, PT, P2 ;  /* 0x000000040500720c */ /* 0x000fe40003f46120 */
[----:B------:R0:W-:Y:S04]  /*04f0*/  ST.E.U8 desc[UR36][R2.64+0x1], RZ ;  /* 0x000001ff02007985 */ /* 0x0001e8000c101124 */
[----:B------:R0:W-:Y:S04]  /*0500*/  ST.E.U8 desc[UR36][R2.64+0x2], RZ ;  /* 0x000002ff02007985 */ /* 0x0001e8000c101124 */
[----:B------:R0:W-:Y:S03]  /*0510*/  ST.E.U8 desc[UR36][R2.64+0x3], RZ ;  /* 0x000003ff02007985 */ /* 0x0001e6000c101124 */
[----:B------:R-:W-:Y:S05]  /*0520*/  @!P2 BRA `(.L_x_9) ;  /* 0xfffffffc00d4a947 */ /* 0x000fea000383ffff */
[----:B------:R-:W-:Y:S05]  /*0530*/  BSYNC.RECONVERGENT B0 ;  /* 0x0000000000007941 */ /* 0x000fea0003800200 */
.L_x_8:
[CC--:B------:R-:W-:Y:S01]  /*0540*/  IADD3 R0, P4, PT, R22.reuse, -R9.reuse, RZ ;  /* 0x8000000916007210 */ /* 0x0c0fe20007f9e0ff */
[----:B0-----:R-:W-:Y:S01]  /*0550*/  IMAD.MOV.U32 R3, RZ, RZ, RZ ;  /* 0x000000ffff037224 */ /* 0x001fe200078e00ff */
[----:B------:R-:W-:Y:S02]  /*0560*/  ISETP.GT.U32.AND P3, PT, R22, R9, PT ;  /* 0x000000091600720c */ /* 0x000fe40003f64070 */
[----:B------:R-:W-:Y:S01]  /*0570*/  ISETP.LE.U32.AND P2, PT, R0, 0x1, PT ;  /* 0x000000010000780c */ /* 0x000fe20003f43070 */
[C---:B------:R-:W-:Y:S01]  /*0580*/  IMAD.X R0, R23.reuse, 0x1, ~R5, P4 ;  /* 0x0000000117007824 */ /* 0x040fe200020e0e05 */
[----:B------:R-:W-:-:S04]  /*0590*/  ISETP.GT.U32.AND.EX P3, PT, R23, R5, PT, P3 ;  /* 0x000000051700720c */ /* 0x000fc80003f64130 */
[----:B------:R-:W-:-:S13]  /*05a0*/  ISETP.LE.U32.OR.EX P2, PT, R0, RZ, !P3, P2 ;  /* 0x000000ff0000720c */ /* 0x000fda0005f43520 */
[C---:B------:R-:W-:Y:S02]  /*05b0*/  @!P2 IADD3 R6, P4, PT, R9.reuse, R28, RZ ;  /* 0x0000001c0906a210 */ /* 0x040fe40007f9e0ff */
[----:B------:R-:W-:Y:S02]  /*05c0*/  @!P2 IADD3 R9, P3, PT, R9, 0x2, RZ ;  /* 0x000000020909a810 */ /* 0x000fe40007f7e0ff */
[----:B------:R-:W-:Y:S01]  /*05d0*/  @!P2 PLOP3.LUT P0, PT, PT, PT, PT, 0x8, 0x80 ;  /* 0x000000000080a81c */ /* 0x000fe20003f0e170 */
[----:B------:R-:W-:Y:S02]  /*05e0*/  @!P2 IMAD.X R7, R5, 0x1, R29, P4 ;  /* 0x000000010507a824 */ /* 0x000fe400020e061d */
[----:B------:R-:W-:Y:S01]  /*05f0*/  @!P2 IMAD.X R5, RZ, RZ, R5, P3 ;  /* 0x000000ffff05a224 */ /* 0x000fe200018e0605 */
[----:B------:R-:W-:Y:S02]  /*0600*/  ISETP.LT.U32.AND P3, PT, R9, R22, PT ;  /* 0x000000160900720c */ /* 0x000fe40003f61070 */
[----:B------:R0:W-:Y:S02]  /*0610*/  @!P2 ST.E.U8 desc[UR36][R6.64], RZ ;  /* 0x000000ff0600a985 */ /* 0x0001e4000c101124 */
[----:B------:R-:W-:-:S02]  /*0620*/  ISETP.LT.U32.OR.EX P3, PT, R5, R23, P0, P3 ;  /* 0x000000170500720c */ /* 0x000fc40000761530 */
[----:B------:R0:W-:Y:S11]  /*0630*/  @!P2 ST.E.U8 desc[UR36][R6.64+0x1], RZ ;  /* 0x000001ff0600a985 */ /* 0x0001f6000c101124 */
[----:B------:R-:W-:Y:S01]  /*0640*/  @P3 IADD3 R4, P0, PT, R9, R28, RZ ;  /* 0x0000001c09043210 */ /* 0x000fe20007f1e0ff */
[----:B------:R-:W-:-:S04]  /*0650*/  IMAD.MOV.U32 R9, RZ, RZ, RZ ;  /* 0x000000ffff097224 */ /* 0x000fc800078e00ff */
[----:B------:R-:W-:Y:S01]  /*0660*/  @P3 IMAD.X R5, R5, 0x1, R29, P0 ;  /* 0x0000000105053824 */ /* 0x000fe200000e061d */
[----:B------:R-:W-:-:S04]  /*0670*/  PLOP3.LUT P0, PT, PT, PT, PT, 0x80, 0x8 ;  /* 0x000000000008781c */ /* 0x000fc80003f0f070 */
[----:B------:R0:W-:Y:S01]  /*0680*/  @P3 ST.E.U8 desc[UR36][R4.64], RZ ;  /* 0x000000ff04003985 */ /* 0x0001e2000c101124 */
[----:B------:R-:W-:Y:S08]  /*0690*/  @P1 BRA `(.L_x_10) ;  /* 0x00000000001c1947 */ /* 0x000ff00003800000 */
[----:B0-----:R-:W-:Y:S01]  /*06a0*/  IADD3 R4, P0, PT, R9, R18, RZ ;  /* 0x0000001209047210 */ /* 0x001fe20007f1e0ff */
[----:B------:R-:W-:Y:S02]  /*06b0*/  IMAD.MOV.U32 R2, RZ, RZ, 0xe8 ;  /* 0x000000e8ff027424 */ /* 0x000fe400078e00ff */
[----:B------:R-:W-:Y:S02]  /*06c0*/  IMAD.MOV.U32 R9, RZ, RZ, 0x1 ;  /* 0x00000001ff097424 */ /* 0x000fe400078e00ff */
[----:B------:R-:W-:Y:S01]  /*06d0*/  IMAD.X R5, R3, 0x1, R19, P0 ;  /* 0x0000000103057824 */ /* 0x000fe200000e0613 */
[----:B------:R-:W-:Y:S01]  /*06e0*/  PLOP3.LUT P0, PT, PT, PT, PT, 0x8, 0x80 ;  /* 0x000000000080781c */ /* 0x000fe20003f0e170 */
[----:B------:R-:W-:-:S03]  /*06f0*/  IMAD.MOV.U32 R3, RZ, RZ, RZ ;  /* 0x000000ffff037224 */ /* 0x000fc600078e00ff */
[----:B------:R1:W-:Y:S09]  /*0700*/  ST.E.U8 desc[UR36][R4.64], R2 ;  /* 0x0000000204007985 */ /* 0x0003f2000c101124 */
.L_x_10:
[CC--:B------:R-:W-:Y:S02]  /*0710*/  IADD3 R0, P4, PT, R22.reuse, -R9.reuse, RZ ;  /* 0x8000000916007210 */ /* 0x0c0fe40007f9e0ff */
[----:B------:R-:W-:Y:S02]  /*0720*/  ISETP.GT.U32.AND P3, PT, R22, R9, PT ;  /* 0x000000091600720c */ /* 0x000fe40003f64070 */
[----:B------:R-:W-:Y:S01]  /*0730*/  ISETP.LE.U32.AND P2, PT, R0, 0x3, PT ;  /* 0x000000030000780c */ /* 0x000fe20003f43070 */
[C---:B------:R-:W-:Y:S01]  /*0740*/  IMAD.X R0, R23.reuse, 0x1, ~R3, P4 ;  /* 0x0000000117007824 */ /* 0x040fe200020e0e03 */
[----:B------:R-:W-:-:S04]  /*0750*/  ISETP.GT.U32.AND.EX P3, PT, R23, R3, PT, P3 ;  /* 0x000000031700720c */ /* 0x000fc80003f64130 */
[----:B------:R-:W-:-:S13]  /*0760*/  ISETP.LE.U32.OR.EX P2, PT, R0, RZ, !P3, P2 ;  /* 0x000000ff0000720c */ /* 0x000fda0005f43520 */
[----:B------:R-:W-:Y:S05]  /*0770*/  @P2 BRA `(.L_x_11) ;  /* 0x0000000000442947 */ /* 0x000fea0003800000 */
[----:B------:R-:W-:Y:S01]  /*0780*/  IADD3 R0, P2, PT, R22, -0x3, RZ ;  /* 0xfffffffd16007810 */ /* 0x000fe20007f5e0ff */
[----:B------:R-:W-:Y:S01]  /*0790*/  BSSY.RECONVERGENT B0, `(.L_x_11) ;  /* 0x000000f000007945 */ /* 0x000fe20003800200 */
[----:B------:R-:W-:Y:S01]  /*07a0*/  PLOP3.LUT P0, PT, PT, PT, PT, 0x8, 0x80 ;  /* 0x000000000080781c */ /* 0x000fe20003f0e170 */
[----:B0-----:R-:W-:Y:S01]  /*07b0*/  IMAD.MOV.U32 R6, RZ, RZ, 0xe8 ;  /* 0x000000e8ff067424 */ /* 0x001fe200078e00ff */
[----:B-1----:R-:W-:-:S11]  /*07c0*/  IADD3.X R2, PT, PT, R23, -0x1, RZ, P2, !PT ;  /* 0xffffffff17027810 */ /* 0x002fd600017fe4ff */
.L_x_12:
[C---:B0-----:R-:W-:Y:S02]  /*07d0*/  IADD3 R4, P2, PT, R9.reuse, R18, RZ ;  /* 0x0000001209047210 */ /* 0x041fe40007f5e0ff */
[----:B------:R-:W-:-:S03]  /*07e0*/  IADD3 R9, P3, PT, R9, 0x4, RZ ;  /* 0x0000000409097810 */ /* 0x000fc60007f7e0ff */
[----:B------:R-:W-:Y:S01]  /*07f0*/  IMAD.X R5, R3, 0x1, R19, P2 ;  /* 0x0000000103057824 */ /* 0x000fe200010e0613 */
[----:B------:R-:W-:Y:S01]  /*0800*/  ISETP.GE.U32.AND P2, PT, R9, R0, PT ;  /* 0x000000000900720c */ /* 0x000fe20003f46070 */
[----:B------:R-:W-:-:S03]  /*0810*/  IMAD.X R3, RZ, RZ, R3, P3 ;  /* 0x000000ffff037224 */ /* 0x000fc600018e0603 */
[----:B------:R0:W-:Y:S02]  /*0820*/  ST.E.U8 desc[UR36][R4.64], R6 ;  /* 0x0000000604007985 */ /* 0x0001e4000c101124 */
[----:B------:R-:W-:Y:S02]  /*0830*/  ISETP.GE.U32.AND.EX P2, PT, R3, R2, PT, P2 ;  /* 0x000000020300720c */ /* 0x000fe40003f46120 */
[----:B------:R0:W-:Y:S04]  /*0840*/  ST.E.U8 desc[UR36][R4.64+0x1], R6 ;  /* 0x0000010604007985 */ /* 0x0001e8000c101124 */
[----:B------:R0:W-:Y:S04]  /*0850*/  ST.E.U8 desc[UR36][R4.64+0x2], R6 ;  /* 0x0000020604007985 */ /* 0x0001e8000c101124 */
[----:B------:R0:W-:Y:S03]  /*0860*/  ST.E.U8 desc[UR36][R4.64+0x3], R6 ;  /* 0x0000030604007985 */ /* 0x0001e6000c101124 */
[----:B------:R-:W-:Y:S05]  /*0870*/  @!P2 BRA `(.L_x_12) ;  /* 0xfffffffc00d4a947 */ /* 0x000fea000383ffff */
[----:B------:R-:W-:Y:S05]  /*0880*/  BSYNC.RECONVERGENT B0 ;  /* 0x0000000000007941 */ /* 0x000fea0003800200 */
.L_x_11:
[CC--:B------:R-:W-:Y:S01]  /*0890*/  IADD3 R0, P4, PT, R22.reuse, -R9.reuse, RZ ;  /* 0x8000000916007210 */ /* 0x0c0fe20007f9e0ff */
[----:B------:R-:W-:Y:S01]  /*08a0*/  BSSY.RECONVERGENT B0, `(.L_x_13) ;  /* 0x000000f000007945 */ /* 0x000fe20003800200 */
[----:B------:R-:W-:Y:S02]  /*08b0*/  ISETP.GT.U32.AND P3, PT, R22, R9, PT ;  /* 0x000000091600720c */ /* 0x000fe40003f64070 */
[----:B------:R-:W-:Y:S01]  /*08c0*/  ISETP.LE.U32.AND P2, PT, R0, 0x1, PT ;  /* 0x000000010000780c */ /* 0x000fe20003f43070 */
[C---:B------:R-:W-:Y:S01]  /*08d0*/  IMAD.X R0, R23.reuse, 0x1, ~R3, P4 ;  /* 0x0000000117007824 */ /* 0x040fe200020e0e03 */
[----:B------:R-:W-:-:S04]  /*08e0*/  ISETP.GT.U32.AND.EX P3, PT, R23, R3, PT, P3 ;  /* 0x000000031700720c */ /* 0x000fc80003f64130 */
[----:B------:R-:W-:-:S13]  /*08f0*/  ISETP.LE.U32.OR.EX P2, PT, R0, RZ, !P3, P2 ;  /* 0x000000ff0000720c */ /* 0x000fda0005f43520 */
[----:B------:R-:W-:Y:S05]  /*0900*/  @P2 BRA `(.L_x_14) ;  /* 0x0000000000202947 */ /* 0x000fea0003800000 */
[C---:B01----:R-:W-:Y:S01]  /*0910*/  IADD3 R4, P0, PT, R9.reuse, R18, RZ ;  /* 0x0000001209047210 */ /* 0x043fe20007f1e0ff */
[----:B------:R-:W-:Y:S01]  /*0920*/  IMAD.MOV.U32 R2, RZ, RZ, 0xe8 ;  /* 0x000000e8ff027424 */ /* 0x000fe200078e00ff */
[----:B------:R-:W-:Y:S02]  /*0930*/  IADD3 R9, P2, PT, R9, 0x2, RZ ;  /* 0x0000000209097810 */ /* 0x000fe40007f5e0ff */
[----:B------:R-:W-:Y:S02]  /*0940*/  IADD3.X R5, PT, PT, R3, R19, RZ, P0, !PT ;  /* 0x0000001303057210 */ /* 0x000fe400007fe4ff */
[----:B------:R-:W-:Y:S01]  /*0950*/  PLOP3.LUT P0, PT, PT, PT, PT, 0x8, 0x80 ;  /* 0x000000000080781c */ /* 0x000fe20003f0e170 */
[----:B------:R-:W-:Y:S02]  /*0960*/  IMAD.X R3, RZ, RZ, R3, P2 ;  /* 0x000000ffff037224 */ /* 0x000fe400010e0603 */
[----:B------:R2:W-:Y:S04]  /*0970*/  ST.E.U8 desc[UR36][R4.64], R2 ;  /* 0x0000000204007985 */ /* 0x0005e8000c101124 */
[----:B------:R2:W-:Y:S06]  /*0980*/  ST.E.U8 desc[UR36][R4.64+0x1], R2 ;  /* 0x0000010204007985 */ /* 0x0005ec000c101124 */
.L_x_14:
[----:B------:R-:W-:Y:S05]  /*0990*/  BSYNC.RECONVERGENT B0 ;  /* 0x0000000000007941 */ /* 0x000fea0003800200 */
.L_x_13:
[----:B------:R-:W-:Y:S01]  /*09a0*/  ISETP.LT.U32.AND P2, PT, R9, R22, PT ;  /* 0x000000160900720c */ /* 0x000fe20003f41070 */
[----:B-12---:R-:W-:-:S03]  /*09b0*/  IMAD.MOV.U32 R2, RZ, RZ, 0xe8 ;  /* 0x000000e8ff027424 */ /* 0x006fc600078e00ff */
[----:B------:R-:W-:-:S13]  /*09c0*/  ISETP.LT.U32.OR.EX P2, PT, R3, R23, P0, P2 ;  /* 0x000000170300720c */ /* 0x000fda0000741520 */
[----:B0-----:R-:W-:Y:S01]  /*09d0*/  @P2 IADD3 R4, P0, PT, R9, R18, RZ ;  /* 0x0000001209042210 */ /* 0x001fe20007f1e0ff */
[----:B------:R-:W-:-:S04]  /*09e0*/  IMAD.MOV.U32 R9, RZ, RZ, RZ ;  /* 0x000000ffff097224 */ /* 0x000fc800078e00ff */
[----:B------:R-:W-:Y:S01]  /*09f0*/  @P2 IMAD.X R5, R3, 0x1, R19, P0 ;  /* 0x0000000103052824 */ /* 0x000fe200000e0613 */
[----:B------:R-:W-:Y:S01]  /*0a00*/  PLOP3.LUT P0, PT, PT, PT, PT, 0x80, 0x8 ;  /* 0x000000000008781c */ /* 0x000fe20003f0f070 */
[----:B------:R-:W-:-:S03]  /*0a10*/  IMAD.MOV.U32 R3, RZ, RZ, RZ ;  /* 0x000000ffff037224 */ /* 0x000fc600078e00ff */
[----:B------:R0:W-:Y:S01]  /*0a20*/  @P2 ST.E.U8 desc[UR36][R4.64], R2 ;  /* 0x0000000204002985 */ /* 0x0001e2000c101124 */
        /* <DEDUP_REMOVED lines=8> */
.L_x_15:
        /* <DEDUP_REMOVED lines=10> */
[----:B------:R-:W-:Y:S01]  /*0b50*/  IMAD.MOV.U32 R6, RZ, RZ, 0xff ;  /* 0x000000ffff067424 */ /* 0x000fe200078e00ff */
[----:B01----:R-:W-:-:S11]  /*0b60*/  IADD3.X R2, PT, PT, R23, -0x1, RZ, P1, !PT ;  /* 0xffffffff17027810 */ /* 0x003fd60000ffe4ff */
.L_x_17:
        /* <DEDUP_REMOVED lines=12> */
.L_x_16:
        /* <DEDUP_REMOVED lines=10> */
[----:B------:R-:W-:-:S03]  /*0cd0*/  IADD3 R9, P1, PT, R9, 0x2, RZ ;  /* 0x0000000209097810 */ /* 0x000fc60007f3e0ff */
[----:B------:R-:W-:Y:S01]  /*0ce0*/  IMAD.X R5, R3, 0x1, R17, P0 ;  /* 0x0000000103057824 */ /* 0x000fe200000e0611 */
[----:B------:R-:W-:Y:S01]  /*0cf0*/  PLOP3.LUT P0, PT, PT, PT, PT, 0x8, 0x80 ;  /* 0x000000000080781c */ /* 0x000fe20003f0e170 */
[----:B------:R-:W-:-:S03]  /*0d00*/  IMAD.X R3, RZ, RZ, R3, P1 ;  /* 0x000000ffff037224 */ /* 0x000fc600008e0603 */
[----:B------:R2:W-:Y:S04]  /*0d10*/  ST.E.U8 desc[UR36][R4.64], R2 ;  /* 0x0000000204007985 */ /* 0x0005e8000c101124 */
[----:B------:R2:W-:Y:S05]  /*0d20*/  ST.E.U8 desc[UR36][R4.64+0x1], R2 ;  /* 0x0000010204007985 */ /* 0x0005ea000c101124 */
.L_x_19:
[----:B------:R-:W-:Y:S05]  /*0d30*/  BSYNC.RECONVERGENT B0 ;  /* 0x0000000000007941 */ /* 0x000fea0003800200 */
.L_x_18:
[----:B------:R-:W-:Y:S01]  /*0d40*/  ISETP.LT.U32.AND P1, PT, R9, R22, PT ;  /* 0x000000160900720c */ /* 0x000fe20003f21070 */
[----:B------:R-:W-:Y:S01]  /*0d50*/  IMAD.MOV.U32 R0, RZ, RZ, 0xff ;  /* 0x000000ffff007424 */ /* 0x000fe200078e00ff */
[----:B------:R-:W-:Y:S01]  /*0d60*/  MOV R10, 0x0 ;  /* 0x00000000000a7802 */ /* 0x000fe20000000f00 */
[----:B------:R-:W-:Y:S01]  /*0d70*/  IMAD.MOV.U32 R11, RZ, RZ, 0x1 ;  /* 0x00000001ff0b7424 */ /* 0x000fe200078e00ff */
[----:B------:R-:W-:Y:S01]  /*0d80*/  ISETP.LT.U32.OR.EX P0, PT, R3, R23, P0, P1 ;  /* 0x000000170300720c */ /* 0x000fe20000701510 */
[----:B0-----:R-:W-:Y:S01]  /*0d90*/  IMAD.WIDE R6, R25, 0x4, R18 ;  /* 0x0000000419067825 */ /* 0x001fe200078e0212 */
[----:B------:R0:W3:Y:S03]  /*0da0*/  LDC.64 R12, c[0x4][R10] ;  /* 0x010000000a0c7b82 */ /* 0x0000e60000000a00 */
[----:B-12---:R-:W-:Y:S02]  /*0db0*/  IMAD.MOV.U32 R4, RZ, RZ, 0x10 ;  /* 0x00000010ff047424 */ /* 0x006fe400078e00ff */
[----:B------:R-:W-:-:S06]  /*0dc0*/  IMAD.MOV.U32 R5, RZ, RZ, RZ ;  /* 0x000000ffff057224 */ /* 0x000fcc00078e00ff */
[----:B------:R-:W-:-:S05]  /*0dd0*/  @P0 IADD3 R8, P1, PT, R9, R16, RZ ;  /* 0x0000001009080210 */ /* 0x000fca0007f3e0ff */
[----:B------:R-:W-:Y:S02]  /*0de0*/  @P0 IMAD.X R9, R3, 0x1, R17, P1 ;  /* 0x0000000103090824 */ /* 0x000fe400008e0611 */
[----:B------:R-:W-:-:S03]  /*0df0*/  IMAD.WIDE R2, R25, 0x4, R28 ;  /* 0x0000000419027825 */ /* 0x000fc600078e021c */
[----:B------:R0:W-:Y:S04]  /*0e00*/  @P0 ST.E.U8 desc[UR36][R8.64], R0 ;  /* 0x0000000008000985 */ /* 0x0001e8000c101124 */
[----:B------:R0:W-:Y:S04]  /*0e10*/  ST.E desc[UR36][R2.64], R11 ;  /* 0x0000000b02007985 */ /* 0x0001e8000c101924 */
[----:B------:R0:W-:Y:S02]  /*0e20*/  ST.E desc[UR36][R6.64], RZ ;  /* 0x000000ff06007985 */ /* 0x0001e4000c101924 */
[----:B------:R-:W-:-:S07]  /*0e30*/  LEPC R20, `(.L_x_20) ;  /* 0x000000001014794e */ /* 0x000fce0000000000 */
[----:B0--3--:R-:W-:Y:S05]  /*0e40*/  CALL.ABS.NOINC R12 ;  /* 0x000000000c007343 */ /* 0x009fea0003c00000 */
.L_x_20:
[----:B------:R-:W-:Y:S01]  /*0e50*/  MOV R2, 0x0 ;  /* 0x0000000000027802 */ /* 0x000fe20000000f00 */
[----:B------:R-:W-:Y:S02]  /*0e60*/  IMAD.MOV.U32 R4, RZ, RZ, 0x10 ;  /* 0x00000010ff047424 */ /* 0x000fe400078e00ff */
[----:B------:R-:W-:-:S03]  /*0e70*/  IMAD.MOV.U32 R5, RZ, RZ, RZ ;  /* 0x000000ffff057224 */ /* 0x000fc600078e00ff */
[----:B------:R-:W0:Y:S04]  /*0e80*/  LDC.64 R2, c[0x4][R2] ;  /* 0x0100000002027b82 */ /* 0x000e280000000a00 */
[----:B------:R-:W-:-:S07]  /*0e90*/  LEPC R20, `(.L_x_21) ;  /* 0x000000001014794e */ /* 0x000fce0000000000 */
[----:B0-----:R-:W-:Y:S05]  /*0ea0*/  CALL.ABS.NOINC R2 ;  /* 0x0000000002007343 */ /* 0x001fea0003c00000 */
.L_x_21:
[----:B------:R0:W-:Y:S01]  /*0eb0*/  ST.E desc[UR36][R4.64], R25 ;  /* 0x0000001904007985 */ /* 0x0001e2000c101924 */
[----:B------:R-:W-:Y:S01]  /*0ec0*/  BSSY.RELIABLE B9, `(.L_x_22) ;  /* 0x0000065000097945 */ /* 0x000fe20003800100 */
[----:B------:R-:W-:Y:S02]  /*0ed0*/  IMAD.MOV.U32 R22, RZ, RZ, R4 ;  /* 0x000000ffff167224 */ /* 0x000fe400078e0004 */
[----:B------:R0:W-:Y:S01]  /*0ee0*/  ST.E.64 desc[UR36][R4.64+0x8], RZ ;  /* 0x000008ff04007985 */ /* 0x0001e2000c101b24 */
[----:B------:R-:W-:-:S07]  /*0ef0*/  IMAD.MOV.U32 R23, RZ, RZ, R5 ;  /* 0x000000ffff177224 */ /* 0x000fce00078e0005 */
.L_x_38:
[----:B------:R1:W5:Y:S04]  /*0f00*/  LD.E R2, desc[UR36][R22.64] ;  /* 0x0000002416027980 */ /* 0x000368000c101900 */
[----:B------:R1:W5:Y:S01]  /*0f10*/  LD.E.64 R26, desc[UR36][R22.64+0x8] ;  /* 0x00000824161a7980 */ /* 0x000362000c101b00 */
[----:B------:R-:W-:Y:S01]  /*0f20*/  MOV R6, 0x8 ;  /* 0x0000000800067802 */ /* 0x000fe20000000f00 */
[----:B0-----:R-:W-:Y:S02]  /*0f30*/  IMAD.MOV.U32 R4, RZ, RZ, R22 ;  /* 0x000000ffff047224 */ /* 0x001fe400078e0016 */
[----:B------:R-:W-:-:S03]  /*0f40*/  IMAD.MOV.U32 R5, RZ, RZ, R23 ;  /* 0x000000ffff057224 */ /* 0x000fc600078e0017 */
[----:B------:R-:W0:Y:S04]  /*0f50*/  LDC.64 R6, c[0x4][R6] ;  /* 0x0100000006067b82 */ /* 0x000e280000000a00 */
[----:B------:R-:W-:-:S07]  /*0f60*/  LEPC R20, `(.L_x_23) ;  /* 0x000000001014794e */ /* 0x000fce0000000000 */
[----:B01---5:R-:W-:Y:S05]  /*0f70*/  CALL.ABS.NOINC R6 ;  /* 0x0000000006007343 */ /* 0x023fea0003c00000 */
.L_x_23:
[----:B------:R-:W-:Y:S01]  /*0f80*/  BSSY.RELIABLE B8, `(.L_x_24) ;  /* 0x0000055000087945 */ /* 0x000fe20003800100 */
[----:B------:R-:W-:Y:S01]  /*0f90*/  IMAD.MOV.U32 R23, RZ, RZ, R27 ;  /* 0x000000ffff177224 */ /* 0x000fe200078e001b */
[----:B------:R-:W-:Y:S01]  /*0fa0*/  MOV R22, R26 ;  /* 0x0000001a00167202 */ /* 0x000fe20000000f00 */
[----:B------:R-:W-:-:S07]  /*0fb0*/  IMAD.MOV.U32 R27, RZ, RZ, RZ ;  /* 0x000000ffff1b7224 */ /* 0x000fce00078e00ff */
.L_x_37:
[----:B------:R-:W-:Y:S02]  /*0fc0*/  IMAD.MOV.U32 R8, RZ, RZ, R28 ;  /* 0x000000ffff087224 */ /* 0x000fe400078e001c */
[----:B------:R-:W-:Y:S02]  /*0fd0*/  IMAD.MOV.U32 R9, RZ, RZ, R29 ;  /* 0x000000ffff097224 */ /* 0x000fe400078e001d */
[----:B------:R-:W-:-:S05]  /*0fe0*/  IMAD.WIDE.U32 R8, R27, 0x4, R8 ;  /* 0x000000041b087825 */ /* 0x000fca00078e0008 */
[----:B------:R-:W2:Y:S01]  /*0ff0*/  LD.E R0, desc[UR36][R8.64] ;  /* 0x0000002408007980 */ /* 0x000ea2000c101900 */
[----:B------:R-:W-:Y:S01]  /*1000*/  BSSY.RELIABLE B6, `(.L_x_25) ;  /* 0x0000048000067945 */ /* 0x000fe20003800100 */
[----:B--2---:R-:W-:-:S13]  /*1010*/  ISETP.NE.AND P0, PT, R0, RZ, PT ;  /* 0x000000ff0000720c */ /* 0x004fda0003f05270 */
[----:B------:R-:W-:Y:S05]  /*1020*/  @P0 BRA `(.L_x_26) ;  /* 0x0000000400140947 */ /* 0x000fea0003800000 */
[----:B------:R-:W0:Y:S01]  /*1030*/  LDC.64 R4, c[0x0][0x388] ;  /* 0x0000e200ff047b82 */ /* 0x000e220000000a00 */
[----:B------:R-:W1:Y:S02]  /*1040*/  LDCU UR4, c[0x0][0x398] ;  /* 0x00007300ff0477ac */ /* 0x000e640008000800 */
[----:B-1----:R-:W-:-:S04]  /*1050*/  IMAD R3, R2, UR4, R27 ;  /* 0x0000000402037c24 */ /* 0x002fc8000f8e021b */
[----:B0-----:R-:W-:-:S06]  /*1060*/  IMAD.WIDE R4, R3, 0x4, R4 ;  /* 0x0000000403047825 */ /* 0x001fcc00078e0204 */
[----:B------:R-:W2:Y:S02]  /*1070*/  LDG.E R4, desc[UR36][R4.64] ;  /* 0x0000002404047981 */ /* 0x000ea4000c1e1900 */
[----:B--2---:R-:W-:-:S13]  /*1080*/  ISETP.NE.AND P0, PT, R4, 0x1, PT ;  /* 0x000000010400780c */ /* 0x004fda0003f05270 */
[----:B------:R-:W-:Y:S05]  /*1090*/  @P0 BRA `(.L_x_26) ;  /* 0x0000000000f80947 */ /* 0x000fea0003800000 */
[----:B------:R-:W-:Y:S02]  /*10a0*/  IMAD.MOV.U32 R10, RZ, RZ, R18 ;  /* 0x000000ffff0a7224 */ /* 0x000fe400078e0012 */
[----:B------:R-:W-:Y:S02]  /*10b0*/  IMAD.MOV.U32 R11, RZ, RZ, R19 ;  /* 0x000000ffff0b7224 */ /* 0x000fe400078e0013 */
[----:B------:R-:W-:Y:S02]  /*10c0*/  IMAD.MOV.U32 R21, RZ, RZ, 0x1 ;  /* 0x00000001ff157424 */ /* 0x000fe400078e00ff */
[----:B------:R-:W-:-:S03]  /*10d0*/  IMAD.WIDE R12, R2, 0x4, R10 ;  /* 0x00000004020c7825 */ /* 0x000fc600078e020a */
[----:B------:R0:W-:Y:S04]  /*10e0*/  ST.E desc[UR36][R8.64], R21 ;  /* 0x0000001508007985 */ /* 0x0001e8000c101924 */
[----:B------:R-:W2:Y:S01]  /*10f0*/  LD.E R3, desc[UR36][R12.64] ;  /* 0x000000240c037980 */ /* 0x000ea2000c101900 */
[----:B------:R-:W-:Y:S01]  /*1100*/  MOV R6, 0x0 ;  /* 0x0000000000067802 */ /* 0x000fe20000000f00 */
[----:B------:R-:W-:-:S04]  /*1110*/  IMAD.WIDE.U32 R10, R27, 0x4, R10 ;  /* 0x000000041b0a7825 */ /* 0x000fc800078e000a */
[----:B------:R-:W-:Y:S01]  /*1120*/  IMAD.WIDE.U32 R14, R27, 0x4, R16 ;  /* 0x000000041b0e7825 */ /* 0x000fe200078e0010 */
[----:B------:R-:W1:Y:S03]  /*1130*/  LDC.64 R6, c[0x4][R6] ;  /* 0x0100000006067b82 */ /* 0x000e660000000a00 */
[----:B------:R-:W-:Y:S02]  /*1140*/  IMAD.MOV.U32 R4, RZ, RZ, 0x10 ;  /* 0x00000010ff047424 */ /* 0x000fe400078e00ff */
[----:B------:R-:W-:Y:S02]  /*1150*/  IMAD.MOV.U32 R5, RZ, RZ, RZ ;  /* 0x000000ffff057224 */ /* 0x000fe400078e00ff */
[----:B--2---:R-:W-:-:S05]  /*1160*/  VIADD R3, R3, 0x1 ;  /* 0x0000000103037836 */ /* 0x004fca0000000000 */
[----:B------:R0:W-:Y:S04]  /*1170*/  ST.E desc[UR36][R10.64], R3 ;  /* 0x000000030a007985 */ /* 0x0001e8000c101924 */
[----:B-1----:R0:W-:Y:S02]  /*1180*/  ST.E desc[UR36][R14.64], R2 ;  /* 0x000000020e007985 */ /* 0x0021e4000c101924 */
[----:B0-----:R-:W-:-:S07]  /*1190*/  LEPC R20, `(.L_x_27) ;  /* 0x000000001014794e */ /* 0x001fce0000000000 */
[----:B------:R-:W-:Y:S05]  /*11a0*/  CALL.ABS.NOINC R6 ;  /* 0x0000000006007343 */ /* 0x000fea0003c00000 */
.L_x_27:
[----:B------:R-:W-:Y:S01]  /*11b0*/  ISETP.NE.U32.AND P0, PT, R22, RZ, PT ;  /* 0x000000ff1600720c */ /* 0x000fe20003f05070 */
[----:B------:R-:W-:Y:S03]  /*11c0*/  BSSY.RECONVERGENT B7, `(.L_x_28) ;  /* 0x0000025000077945 */ /* 0x000fe60003800200 */
[----:B------:R-:W-:-:S13]  /*11d0*/  ISETP.NE.AND.EX P0, PT, R23, RZ, PT, P0 ;  /* 0x000000ff1700720c */ /* 0x000fda0003f05300 */
[----:B------:R-:W-:Y:S05]  /*11e0*/  @P0 BRA `(.L_x_29) ;  /* 0x00000000002c0947 */ /* 0x000fea0003800000 */
[----:B------:R-:W-:Y:S01]  /*11f0*/  MOV R6, 0x0 ;  /* 0x0000000000067802 */ /* 0x000fe20000000f00 */
[----:B------:R-:W-:Y:S02]  /*1200*/  IMAD.MOV.U32 R4, RZ, RZ, 0x10 ;  /* 0x00000010ff047424 */ /* 0x000fe400078e00ff */
[----:B------:R-:W-:-:S03]  /*1210*/  IMAD.MOV.U32 R5, RZ, RZ, RZ ;  /* 0x000000ffff057224 */ /* 0x000fc600078e00ff */
[----:B------:R-:W0:Y:S04]  /*1220*/  LDC.64 R6, c[0x4][R6] ;  /* 0x0100000006067b82 */ /* 0x000e280000000a00 */
[----:B------:R-:W-:-:S07]  /*1230*/  LEPC R20, `(.L_x_30) ;  /* 0x000000001014794e */ /* 0x000fce0000000000 */
[----:B0-----:R-:W-:Y:S05]  /*1240*/  CALL.ABS.NOINC R6 ;  /* 0x0000000006007343 */ /* 0x001fea0003c00000 */
.L_x_30:
[----:B------:R1:W-:Y:S01]  /*1250*/  ST.E desc[UR36][R4.64], R27 ;  /* 0x0000001b04007985 */ /* 0x0003e2000c101924 */
[----:B------:R-:W-:Y:S02]  /*1260*/  IMAD.MOV.U32 R22, RZ, RZ, R4 ;  /* 0x000000ffff167224 */ /* 0x000fe400078e0004 */
[----:B------:R-:W-:Y:S01]  /*1270*/  IMAD.MOV.U32 R23, RZ, RZ, R5 ;  /* 0x000000ffff177224 */ /* 0x000fe200078e0005 */
[----:B------:R1:W-:Y:S01]  /*1280*/  ST.E.64 desc[UR36][R4.64+0x8], RZ ;  /* 0x000008ff04007985 */ /* 0x0003e2000c101b24 */
[----:B------:R-:W-:Y:S05]  /*1290*/  BRA `(.L_x_31) ;  /* 0x00000000005c7947 */ /* 0x000fea0003800000 */
.L_x_29:
[----:B------:R-:W2:Y:S01]  /*12a0*/  LD.E.64 R8, desc[UR36][R22.64+0x8] ;  /* 0x0000082416087980 */ /* 0x000ea2000c101b00 */
[----:B------:R-:W-:Y:S01]  /*12b0*/  IADD3 R6, P1, PT, R22, 0x8, RZ ;  /* 0x0000000816067810 */ /* 0x000fe20007f3e0ff */
[----:B------:R-:W-:Y:S04]  /*12c0*/  BSSY.RECONVERGENT B0, `(.L_x_32) ;  /* 0x0000011000007945 */ /* 0x000fe80003800200 */
[----:B------:R-:W-:Y:S01]  /*12d0*/  IMAD.X R7, RZ, RZ, R23, P1 ;  /* 0x000000ffff077224 */ /* 0x000fe200008e0617 */
[----:B--2---:R-:W-:-:S04]  /*12e0*/  ISETP.NE.U32.AND P0, PT, R8, RZ, PT ;  /* 0x000000ff0800720c */ /* 0x004fc80003f05070 */
[----:B------:R-:W-:-:S13]  /*12f0*/  ISETP.NE.AND.EX P0, PT, R9, RZ, PT, P0 ;  /* 0x000000ff0900720c */ /* 0x000fda0003f05300 */
[----:B------:R-:W-:Y:S05]  /*1300*/  @!P0 BRA `(.L_x_33) ;  /* 0x0000000000308947 */ /* 0x000fea0003800000 */
[----:B------:R-:W-:Y:S01]  /*1310*/  BSSY.RECONVERGENT B1, `(.L_x_34) ;  /* 0x0000009000017945 */ /* 0x000fe20003800200 */
[----:B------:R-:W-:Y:S02]  /*1320*/  IMAD.MOV.U32 R6, RZ, RZ, R8 ;  /* 0x000000ffff067224 */ /* 0x000fe400078e0008 */
[----:B------:R-:W-:-:S07]  /*1330*/  IMAD.MOV.U32 R7, RZ, RZ, R9 ;  /* 0x000000ffff077224 */ /* 0x000fce00078e0009 */
.L_x_35:
[----:B------:R-:W-:-:S05]  /*1340*/  IADD3 R0, P0, PT, R6, 0x8, RZ ;  /* 0x0000000806007810 */ /* 0x000fca0007f1e0ff */
[----:B------:R-:W-:Y:S02]  /*1350*/  IMAD.X R3, RZ, RZ, R7, P0 ;  /* 0x000000ffff037224 */ /* 0x000fe400000e0607 */
[----:B------:R-:W2:Y:S02]  /*1360*/  LD.E.64 R6, desc[UR36][R6.64+0x8] ;  /* 0x0000082406067980 */ /* 0x000ea4000c101b00 */
[----:B--2---:R-:W-:-:S04]  /*1370*/  ISETP.NE.U32.AND P0, PT, R6, RZ, PT ;  /* 0x000000ff0600720c */ /* 0x004fc80003f05070 */
[----:B------:R-:W-:-:S13]  /*1380*/  ISETP.NE.AND.EX P0, PT, R7, RZ, PT, P0 ;  /* 0x000000ff0700720c */ /* 0x000fda0003f05300 */
[----:B------:R-:W-:Y:S05]  /*1390*/  @P0 BRA `(.L_x_35) ;  /* 0xfffffffc00e80947 */ /* 0x000fea000383ffff */
[----:B------:R-:W-:Y:S05]  /*13a0*/  BSYNC.RECONVERGENT B1 ;  /* 0x0000000000017941 */ /* 0x000fea0003800200 */
.L_x_34:
[----:B------:R-:W-:Y:S02]  /*13b0*/  IMAD.MOV.U32 R6, RZ, RZ, R0 ;  /* 0x000000ffff067224 */ /* 0x000fe400078e0000 */
[----:B------:R-:W-:-:S07]  /*13c0*/  IMAD.MOV.U32 R7, RZ, RZ, R3 ;  /* 0x000000ffff077224 */ /* 0x000fce00078e0003 */
.L_x_33:
[----:B------:R-:W-:Y:S05]  /*13d0*/  BSYNC.RECONVERGENT B0 ;  /* 0x0000000000007941 */ /* 0x000fea0003800200 */
.L_x_32:
[----:B------:R0:W-:Y:S04]  /*13e0*/  ST.E desc[UR36][R4.64], R27 ;  /* 0x0000001b04007985 */ /* 0x0001e8000c101924 */
[----:B------:R0:W-:Y:S04]  /*13f0*/  ST.E.64 desc[UR36][R4.64+0x8], RZ ;  /* 0x000008ff04007985 */ /* 0x0001e8000c101b24 */
[----:B------:R0:W-:Y:S02]  /*1400*/  ST.E.64 desc[UR36][R6.64], R4 ;  /* 0x0000000406007985 */ /* 0x0001e4000c101b24 */
.L_x_31:
[----:B------:R-:W-:Y:S05]  /*1410*/  BSYNC.RECONVERGENT B7 ;  /* 0x0000000000077941 */ /* 0x000fea0003800200 */
.L_x_28:
[----:B------:R-:W-:-:S13]  /*1420*/  ISETP.NE.AND P0, PT, R27, R24, PT ;  /* 0x000000181b00720c */ /* 0x000fda0003f05270 */
[----:B------:R-:W-:Y:S05]  /*1430*/  @!P0 BREAK.RELIABLE B6 ;  /* 0x0000000000068942 */ /* 0x000fea0003800100 */
[----:B------:R-:W-:Y:S05]  /*1440*/  @!P0 BREAK.RELIABLE B8 ;  /* 0x0000000000088942 */ /* 0x000fea0003800100 */
[----:B------:R-:W-:Y:S05]  /*1450*/  @!P0 BREAK.RELIABLE B9 ;  /* 0x0000000000098942 */ /* 0x000fea0003800100 */
[----:B------:R-:W-:Y:S05]  /*1460*/  @!P0 BREAK.RELIABLE B10 ;  /* 0x00000000000a8942 */ /* 0x000fea0003800100 */
[----:B------:R-:W-:Y:S05]  /*1470*/  @!P0 BRA `(.L_x_36) ;  /* 0x00000000008c8947 */ /* 0x000fea0003800000 */
.L_x_26:
[----:B------:R-:W-:Y:S05]  /*1480*/  BSYNC.RELIABLE B6 ;  /* 0x0000000000067941 */ /* 0x000fea0003800100 */
.L_x_25:
[----:B------:R-:W2:Y:S01]  /*1490*/  LDCU UR4, c[0x0][0x398] ;  /* 0x00007300ff0477ac */ /* 0x000ea20008000800 */
[----:B01----:R-:W-:-:S05]  /*14a0*/  VIADD R27, R27, 0x1 ;  /* 0x000000011b1b7836 */ /* 0x003fca0000000000 */
[----:B--2---:R-:W-:-:S13]  /*14b0*/  ISETP.NE.AND P0, PT, R27, UR4, PT ;  /* 0x000000041b007c0c */ /* 0x004fda000bf05270 */
[----:B------:R-:W-:Y:S05]  /*14c0*/  @P0 BRA `(.L_x_37) ;  /* 0xfffffff800bc0947 */ /* 0x000fea000383ffff */
[----:B------:R-:W-:Y:S05]  /*14d0*/  BSYNC.RELIABLE B8 ;  /* 0x0000000000087941 */ /* 0x000fea0003800100 */
.L_x_24:
[----:B------:R-:W-:-:S04]  /*14e0*/  ISETP.NE.U32.AND P0, PT, R22, RZ, PT ;  /* 0x000000ff1600720c */ /* 0x000fc80003f05070 */
[----:B------:R-:W-:-:S13]  /*14f0*/  ISETP.NE.AND.EX P0, PT, R23, RZ, PT, P0 ;  /* 0x000000ff1700720c */ /* 0x000fda0003f05300 */
[----:B------:R-:W-:Y:S05]  /*1500*/  @P0 BRA `(.L_x_38) ;  /* 0xfffffff8007c0947 */ /* 0x000fea000383ffff */
[----:B------:R-:W-:Y:S05]  /*1510*/  BSYNC.RELIABLE B9 ;  /* 0x0000000000097941 */ /* 0x000fea0003800100 */
.L_x_22:
[----:B------:R-:W-:Y:S01]  /*1520*/  MOV R0, 0x8 ;  /* 0x0000000800007802 */ /* 0x000fe20000000f00 */
[----:B------:R-:W-:Y:S02]  /*1530*/  IMAD.MOV.U32 R4, RZ, RZ, R28 ;  /* 0x000000ffff047224 */ /* 0x000fe400078e001c */
[----:B------:R-:W-:Y:S01]  /*1540*/  IMAD.MOV.U32 R5, RZ, RZ, R29 ;  /* 0x000000ffff057224 */ /* 0x000fe200078e001d */
[----:B------:R0:W1:Y:S06]  /*1550*/  LDC.64 R2, c[0x4][R0] ;  /* 0x0100000000027b82 */ /* 0x00006c0000000a00 */
[----:B------:R-:W-:-:S07]  /*1560*/  LEPC R20, `(.L_x_39) ;  /* 0x000000001014794e */ /* 0x000fce0000000000 */
[----:B01----:R-:W-:Y:S05]  /*1570*/  CALL.ABS.NOINC R2 ;  /* 0x0000000002007343 */ /* 0x003fea0003c00000 */
.L_x_39:
[----:B------:R-:W-:Y:S02]  /*1580*/  MOV R2, 0x8 ;  /* 0x0000000800027802 */ /* 0x000fe40000000f00 */
[----:B------:R-:W-:-:S04]  /*1590*/  CS2R R4, SRZ ;  /* 0x0000000000047805 */ /* 0x000fc8000001ff00 */
[----:B------:R-:W0:Y:S03]  /*15a0*/  LDC.64 R2, c[0x4][R2] ;  /* 0x0100000002027b82 */ /* 0x000e260000000a00 */
[----:B------:R-:W-:-:S07]  /*15b0*/  LEPC R20, `(.L_x_7) ;  /* 0x000000001014794e */ /* 0x000fce0000000000 */
[----:B0-----:R-:W-:Y:S05]  /*15c0*/  CALL.ABS.NOINC R2 ;  /* 0x0000000002007343 */ /* 0x001fea0003c00000 */
.L_x_7:
[----:B------:R-:W-:Y:S05]  /*15d0*/  BSYNC.RELIABLE B10 ;  /* 0x00000000000a7941 */ /* 0x000fea0003800100 */
.L_x_6:
[----:B------:R-:W-:Y:S01]  /*15e0*/  MOV R0, 0x8 ;  /* 0x0000000800007802 */ /* 0x000fe20000000f00 */
[----:B------:R-:W-:Y:S02]  /*15f0*/  IMAD.MOV.U32 R4, RZ, RZ, R16 ;  /* 0x000000ffff047224 */ /* 0x000fe400078e0010 */
[----:B------:R-:W-:Y:S01]  /*1600*/  IMAD.MOV.U32 R5, RZ, RZ, R17 ;  /* 0x000000ffff057224 */ /* 0x000fe200078e0011 */
[----:B------:R0:W1:Y:S06]  /*1610*/  LDC.64 R2, c[0x4][R0] ;  /* 0x0100000000027b82 */ /* 0x00006c0000000a00 */
[----:B------:R-:W-:-:S07]  /*1620*/  LEPC R20, `(.L_x_40) ;  /* 0x000000001014794e */ /* 0x000fce0000000000 */
[----:B01----:R-:W-:Y:S05]  /*1630*/  CALL.ABS.NOINC R2 ;  /* 0x0000000002007343 */ /* 0x003fea0003c00000 */
.L_x_40:
[----:B------:R-:W-:Y:S01]  /*1640*/  MOV R2, 0x8 ;  /* 0x0000000800027802 */ /* 0x000fe20000000f00 */
[----:B------:R-:W-:Y:S02]  /*1650*/  IMAD.MOV.U32 R4, RZ, RZ, R18 ;  /* 0x000000ffff047224 */ /* 0x000fe400078e0012 */
[----:B------:R-:W-:-:S03]  /*1660*/  IMAD.MOV.U32 R5, RZ, RZ, R19 ;  /* 0x000000ffff057224 */ /* 0x000fc600078e0013 */
[----:B------:R-:W0:Y:S04]  /*1670*/  LDC.64 R2, c[0x4][R2] ;  /* 0x0100000002027b82 */ /* 0x000e280000000a00 */
[----:B------:R-:W-:-:S07]  /*1680*/  LEPC R20, `(.L_x_41) ;  /* 0x000000001014794e */ /* 0x000fce0000000000 */
[----:B0-----:R-:W-:Y:S05]  /*1690*/  CALL.ABS.NOINC R2 ;  /* 0x0000000002007343 */ /* 0x001fea0003c00000 */
.L_x_41:
[----:B------:R-:W-:Y:S05]  /*16a0*/  BRA `(.L_x_2) ;  /* 0x0000000c00e07947 */ /* 0x000fea0003800000 */
.L_x_36:
[----:B------:R-:W-:Y:S01]  /*16b0*/  MOV R0, 0x8 ;  /* 0x0000000800007802 */ /* 0x000fe20000000f00 */
[----:B01----:R-:W-:Y:S01]  /*16c0*/  IMAD.MOV.U32 R4, RZ, RZ, R22 ;  /* 0x000000ffff047224 */ /* 0x003fe200078e0016 */
[----:B------:R-:W-:Y:S02]  /*16d0*/  MOV R5, R23 ;  /* 0x0000001700057202 */ /* 0x000fe40000000f00 */
[----:B------:R0:W1:Y:S05]  /*16e0*/  LDC.64 R2, c[0x4][R0] ;  /* 0x0100000000027b82 */ /* 0x00006a0000000a00 */
[----:B------:R-:W-:-:S07]  /*16f0*/  LEPC R20, `(.L_x_42) ;  /* 0x000000001014794e */ /* 0x000fce0000000000 */
[----:B01----:R-:W-:Y:S05]  /*1700*/  CALL.ABS.NOINC R2 ;  /* 0x0000000002007343 */ /* 0x003fea0003c00000 */
.L_x_42:
[----:B------:R-:W-:Y:S01]  /*1710*/  MOV R2, 0x8 ;  /* 0x0000000800027802 */ /* 0x000fe20000000f00 */
[----:B------:R-:W-:Y:S02]  /*1720*/  IMAD.MOV.U32 R4, RZ, RZ, R28 ;  /* 0x000000ffff047224 */ /* 0x000fe400078e001c */
[----:B------:R-:W-:-:S03]  /*1730*/  IMAD.MOV.U32 R5, RZ, RZ, R29 ;  /* 0x000000ffff057224 */ /* 0x000fc600078e001d */
[----:B------:R-:W0:Y:S04]  /*1740*/  LDC.64 R2, c[0x4][R2] ;  /* 0x0100000002027b82 */ /* 0x000e280000000a00 */
[----:B------:R-:W-:-:S07]  /*1750*/  LEPC R20, `(.L_x_43) ;  /* 0x000000001014794e */ /* 0x000fce0000000000 */
[----:B0-----:R-:W-:Y:S05]  /*1760*/  CALL.ABS.NOINC R2 ;  /* 0x0000000002007343 */ /* 0x001fea0003c00000 */
.L_x_43:
[----:B------:R-:W0:Y:S01]  /*1770*/  LDC R2, c[0x0][0x398] ;  /* 0x0000e600ff027b82 */ /* 0x000e220000000800 */
[----:B------:R-:W-:-:S07]  /*1780*/  MOV R0, 0x0 ;  /* 0x0000000000007802 */ /* 0x000fce0000000f00 */
[----:B------:R1:W2:Y:S02]  /*1790*/  LDC.64 R6, c[0x4][R0] ;  /* 0x0100000000067b82 */ /* 0x0002a40000000a00 */
[----:B01----:R-:W-:-:S07]  /*17a0*/  IMAD.WIDE.U32 R4, R2, 0x4, RZ ;  /* 0x0000000402047825 */ /* 0x003fce00078e00ff */
[----:B------:R-:W-:-:S07]  /*17b0*/  LEPC R20, `(.L_x_44) ;  /* 0x000000001014794e */ /* 0x000fce0000000000 */
[----:B--2---:R-:W-:Y:S05]  /*17c0*/  CALL.ABS.NOINC R6 ;  /* 0x0000000006007343 */ /* 0x004fea0003c00000 */
.L_x_44:
[----:B------:R-:W-:-:S04]  /*17d0*/  ISETP.NE.U32.AND P0, PT, R4, RZ, PT ;  /* 0x000000ff0400720c */ /* 0x000fc80003f05070 */
[----:B------:R-:W-:-:S13]  /*17e0*/  ISETP.NE.AND.EX P0, PT, R5, RZ, PT, P0 ;  /* 0x000000ff0500720c */ /* 0x000fda0003f05300 */
[----:B------:R-:W-:Y:S05]  /*17f0*/  @!P0 EXIT ;  /* 0x000000000000894d */ /* 0x000fea0003800000 */
[----:B------:R-:W0:Y:S01]  /*1800*/  LDC R8, c[0x0][0x398] ;  /* 0x0000e600ff087b82 */ /* 0x000e220000000800 */
[----:B------:R-:W-:Y:S01]  /*1810*/  IMAD.MOV.U32 R3, RZ, RZ, RZ ;  /* 0x000000ffff037224 */ /* 0x000fe200078e00ff */
[----:B0-----:R-:W-:-:S13]  /*1820*/  ISETP.GE.U32.AND P0, PT, R8, 0x10, PT ;  /* 0x000000100800780c */ /* 0x001fda0003f06070 */
[----:B------:R-:W-:Y:S05]  /*1830*/  @!P0 BRA `(.L_x_45) ;  /* 0x0000000000688947 */ /* 0x000fea0003800000 */
[----:B------:R-:W-:Y:S01]  /*1840*/  BSSY.RECONVERGENT B0, `(.L_x_46) ;  /* 0x0000018000007945 */ /* 0x000fe20003800200 */
[----:B------:R-:W-:Y:S01]  /*1850*/  IMAD.MOV.U32 R3, RZ, RZ, RZ ;  /* 0x000000ffff037224 */ /* 0x000fe200078e00ff */
[----:B------:R-:W-:Y:S01]  /*1860*/  LOP3.LUT R0, R8, 0x7ffffff0, RZ, 0xc0, !PT ;  /* 0x7ffffff008007812 */ /* 0x000fe200078ec0ff */
[----:B------:R-:W-:-:S07]  /*1870*/  IMAD.MOV.U32 R9, RZ, RZ, -0x1 ;  /* 0xffffffffff097424 */ /* 0x000fce00078e00ff */
.L_x_47:
[----:B0-----:R-:W-:-:S04]  /*1880*/  IMAD.WIDE.U32 R6, R3, 0x4, R4 ;  /* 0x0000000403067825 */ /* 0x001fc800078e0004 */
[----:B------:R-:W-:Y:S01]  /*1890*/  VIADD R3, R3, 0x10 ;  /* 0x0000001003037836 */ /* 0x000fe20000000000 */
[----:B------:R0:W-:Y:S04]  /*18a0*/  ST.E desc[UR36][R6.64], R9 ;  /* 0x0000000906007985 */ /* 0x0001e8000c101924 */
[----:B------:R0:W-:Y:S01]  /*18b0*/  ST.E desc[UR36][R6.64+0x4], R9 ;  /* 0x0000040906007985 */ /* 0x0001e2000c101924 */
[----:B------:R-:W-:-:S03]  /*18c0*/  ISETP.NE.AND P0, PT, R3, R0, PT ;  /* 0x000000000300720c */ /* 0x000fc60003f05270 */
[----:B------:R0:W-:Y:S04]  /*18d0*/  ST.E desc[UR36][R6.64+0x8], R9 ;  /* 0x0000080906007985 */ /* 0x0001e8000c101924 */
        /* <DEDUP_REMOVED lines=12> */
[----:B------:R0:W-:Y:S01]  /*19a0*/  ST.E desc[UR36][R6.64+0x3c], R9 ;  /* 0x00003c0906007985 */ /* 0x0001e2000c101924 */
[----:B------:R-:W-:Y:S05]  /*19b0*/  @P0 BRA `(.L_x_47) ;  /* 0xfffffffc00b00947 */ /* 0x000fea000383ffff */
[----:B------:R-:W-:Y:S05]  /*19c0*/  BSYNC.RECONVERGENT B0 ;  /* 0x0000000000007941 */ /* 0x000fea0003800200 */
.L_x_46:
[----:B------:R-:W-:-:S07]  /*19d0*/  IMAD.MOV.U32 R3, RZ, RZ, R0 ;  /* 0x000000ffff037224 */ /* 0x000fce00078e0000 */
.L_x_45:
[----:B------:R-:W-:-:S04]  /*19e0*/  LOP3.LUT R0, R2, 0xf, RZ, 0xc0, !PT ;  /* 0x0000000f02007812 */ /* 0x000fc800078ec0ff */
[----:B------:R-:W-:-:S13]  /*19f0*/  ISETP.NE.AND P0, PT, R0, RZ, PT ;  /* 0x000000ff0000720c */ /* 0x000fda0003f05270 */
[----:B------:R-:W-:Y:S05]  /*1a00*/  @!P0 BRA `(.L_x_48) ;  /* 0x0000000000988947 */ /* 0x000fea0003800000 */
[----:B------:R-:W-:Y:S01]  /*1a10*/  VIADD R0, R0, 0xffffffff ;  /* 0xffffffff00007836 */ /* 0x000fe20000000000 */
[----:B------:R-:W-:-:S04]  /*1a20*/  LOP3.LUT R10, R2, 0x7, RZ, 0xc0, !PT ;  /* 0x00000007020a7812 */ /* 0x000fc800078ec0ff */
[----:B------:R-:W-:Y:S02]  /*1a30*/  ISETP.GE.U32.AND P0, PT, R0, 0x7, PT ;  /* 0x000000070000780c */ /* 0x000fe40003f06070 */
[----:B------:R-:W-:-:S11]  /*1a40*/  ISETP.NE.AND P1, PT, R10, RZ, PT ;  /* 0x000000ff0a00720c */ /* 0x000fd60003f25270 */
[----:B------:R-:W-:Y:S05]  /*1a50*/  @!P0 BRA `(.L_x_49) ;  /* 0x00000000002c8947 */ /* 0x000fea0003800000 */
[----:B0-----:R-:W-:Y:S02]  /*1a60*/  IMAD.MOV.U32 R9, RZ, RZ, -0x1 ;  /* 0xffffffffff097424 */ /* 0x001fe400078e00ff */
[----:B------:R-:W-:-:S04]  /*1a70*/  IMAD.WIDE.U32 R6, R3, 0x4, R4 ;  /* 0x0000000403067825 */ /* 0x000fc800078e0004 */
[----:B------:R-:W-:Y:S01]  /*1a80*/  VIADD R3, R3, 0x8 ;  /* 0x0000000803037836 */ /* 0x000fe20000000000 */
[----:B------:R1:W-:Y:S04]  /*1a90*/  ST.E desc[UR36][R6.64], R9 ;  /* 0x0000000906007985 */ /* 0x0003e8000c101924 */
[----:B------:R1:W-:Y:S04]  /*1aa0*/  ST.E desc[UR36][R6.64+0x4], R9 ;  /* 0x0000040906007985 */ /* 0x0003e8000c101924 */
[----:B------:R1:W-:Y:S04]  /*1ab0*/  ST.E desc[UR36][R6.64+0x8], R9 ;  /* 0x0000080906007985 */ /* 0x0003e8000c101924 */
[----:B------:R1:W-:Y:S04]  /*1ac0*/  ST.E desc[UR36][R6.64+0xc], R9 ;  /* 0x00000c0906007985 */ /* 0x0003e8000c101924 */
[----:B------:R1:W-:Y:S04]  /*1ad0*/  ST.E desc[UR36][R6.64+0x10], R9 ;  /* 0x0000100906007985 */ /* 0x0003e8000c101924 */
[----:B------:R1:W-:Y:S04]  /*1ae0*/  ST.E desc[UR36][R6.64+0x14], R9 ;  /* 0x0000140906007985 */ /* 0x0003e8000c101924 */
[----:B------:R1:W-:Y:S04]  /*1af0*/  ST.E desc[UR36][R6.64+0x18], R9 ;  /* 0x0000180906007985 */ /* 0x0003e8000c101924 */
[----:B------:R1:W-:Y:S02]  /*1b00*/  ST.E desc[UR36][R6.64+0x1c], R9 ;  /* 0x00001c0906007985 */ /* 0x0003e4000c101924 */
.L_x_49:
[----:B------:R-:W-:Y:S05]  /*1b10*/  @!P1 BRA `(.L_x_48) ;  /* 0x0000000000549947 */ /* 0x000fea0003800000 */
[----:B------:R-:W-:Y:S01]  /*1b20*/  VIADD R0, R10, 0xffffffff ;  /* 0xffffffff0a007836 */ /* 0x000fe20000000000 */
[----:B------:R-:W-:-:S04]  /*1b30*/  LOP3.LUT R10, R2, 0x3, RZ, 0xc0, !PT ;  /* 0x00000003020a7812 */ /* 0x000fc800078ec0ff */
[----:B------:R-:W-:Y:S02]  /*1b40*/  ISETP.GE.U32.AND P0, PT, R0, 0x3, PT ;  /* 0x000000030000780c */ /* 0x000fe40003f06070 */
[----:B------:R-:W-:-:S11]  /*1b50*/  ISETP.NE.AND P1, PT, R10, RZ, PT ;  /* 0x000000ff0a00720c */ /* 0x000fd60003f25270 */
[----:B------:R-:W-:Y:S05]  /*1b60*/  @!P0 BRA `(.L_x_50) ;  /* 0x00000000001c8947 */ /* 0x000fea0003800000 */
[----:B01----:R-:W-:Y:S02]  /*1b70*/  IMAD.MOV.U32 R9, RZ, RZ, -0x1 ;  /* 0xffffffffff097424 */ /* 0x003fe400078e00ff */
[----:B------:R-:W-:-:S04]  /*1b80*/  IMAD.WIDE.U32 R6, R3, 0x4, R4 ;  /* 0x0000000403067825 */ /* 0x000fc800078e0004 */
[----:B------:R-:W-:Y:S01]  /*1b90*/  VIADD R3, R3, 0x4 ;  /* 0x0000000403037836 */ /* 0x000fe20000000000 */
[----:B------:R2:W-:Y:S04]  /*1ba0*/  ST.E desc[UR36][R6.64], R9 ;  /* 0x0000000906007985 */ /* 0x0005e8000c101924 */
[----:B------:R2:W-:Y:S04]  /*1bb0*/  ST.E desc[UR36][R6.64+0x4], R9 ;  /* 0x0000040906007985 */ /* 0x0005e8000c101924 */
[----:B------:R2:W-:Y:S04]  /*1bc0*/  ST.E desc[UR36][R6.64+0x8], R9 ;  /* 0x0000080906007985 */ /* 0x0005e8000c101924 */
[----:B------:R2:W-:Y:S02]  /*1bd0*/  ST.E desc[UR36][R6.64+0xc], R9 ;  /* 0x00000c0906007985 */ /* 0x0005e4000c101924 */
.L_x_50:
[----:B------:R-:W-:Y:S05]  /*1be0*/  @!P1 BRA `(.L_x_48) ;  /* 0x0000000000209947 */ /* 0x000fea0003800000 */
[----:B012---:R-:W-:Y:S01]  /*1bf0*/  IMAD.WIDE.U32 R6, R3, 0x4, R4 ;  /* 0x0000000403067825 */ /* 0x007fe200078e0004 */
[----:B------:R-:W-:-:S03]  /*1c00*/  ISETP.NE.AND P0, PT, R10, 0x1, PT ;  /* 0x000000010a00780c */ /* 0x000fc60003f05270 */
[----:B------:R-:W-:-:S05]  /*1c10*/  IMAD.MOV.U32 R3, RZ, RZ, -0x1 ;  /* 0xffffffffff037424 */ /* 0x000fca00078e00ff */
[----:B------:R3:W-:Y:S05]  /*1c20*/  ST.E desc[UR36][R6.64], R3 ;  /* 0x0000000306007985 */ /* 0x0007ea000c101924 */
[----:B------:R-:W-:Y:S05]  /*1c30*/  @!P0 BRA `(.L_x_48) ;  /* 0x00000000000c8947 */ /* 0x000fea0003800000 */
[----:B------:R-:W-:Y:S01]  /*1c40*/  ISETP.NE.AND P0, PT, R10, 0x2, PT ;  /* 0x000000020a00780c */ /* 0x000fe20003f05270 */
[----:B------:R4:W-:-:S12]  /*1c50*/  ST.E desc[UR36][R6.64+0x4], R3 ;  /* 0x0000040306007985 */ /* 0x0009d8000c101924 */
[----:B------:R4:W-:Y:S02]  /*1c60*/  @P0 ST.E desc[UR36][R6.64+0x8], R3 ;  /* 0x0000080306000985 */ /* 0x0009e4000c101924 */
.L_x_48:
[----:B01234-:R-:W-:Y:S01]  /*1c70*/  IMAD.MOV.U32 R6, RZ, RZ, R16 ;  /* 0x000000ffff067224 */ /* 0x01ffe200078e0010 */
[----:B------:R0:W-:Y:S01]  /*1c80*/  ST.E desc[UR36][R4.64], R24 ;  /* 0x0000001804007985 */ /* 0x0001e2000c101924 */
[----:B------:R-:W-:Y:S02]  /*1c90*/  IMAD.MOV.U32 R7, RZ, RZ, R17 ;  /* 0x000000ffff077224 */ /* 0x000fe400078e0011 */
[----:B------:R-:W-:-:S05]  /*1ca0*/  IMAD.WIDE.U32 R6, R24, 0x4, R6 ;  /* 0x0000000418067825 */ /* 0x000fca00078e0006 */
[----:B------:R-:W2:Y:S01]  /*1cb0*/  LD.E R0, desc[UR36][R6.64] ;  /* 0x0000002406007980 */ /* 0x000ea2000c101900 */
[----:B------:R-:W-:Y:S01]  /*1cc0*/  BSSY.RECONVERGENT B0, `(.L_x_51) ;  /* 0x000000f000007945 */ /* 0x000fe20003800200 */
[----:B------:R-:W-:Y:S02]  /*1cd0*/  ISETP.NE.AND P1, PT, R8, 0x1, PT ;  /* 0x000000010800780c */ /* 0x000fe40003f25270 */
[----:B--2---:R-:W-:-:S13]  /*1ce0*/  ISETP.NE.AND P0, PT, R0, -0x1, PT ;  /* 0xffffffff0000780c */ /* 0x004fda0003f05270 */
[----:B0-----:R-:W-:Y:S05]  /*1cf0*/  @!P0 BRA `(.L_x_52) ;  /* 0x00000000002c8947 */ /* 0x001fea0003800000 */
[----:B------:R-:W-:-:S07]  /*1d00*/  IMAD.MOV.U32 R3, RZ, RZ, 0x1 ;  /* 0x00000001ff037424 */ /* 0x000fce00078e00ff */
.L_x_53:
[----:B------:R-:W-:-:S05]  /*1d10*/  IMAD.WIDE.U32 R8, R3, 0x4, R4 ;  /* 0x0000000403087825 */ /* 0x000fca00078e0004 */
[----:B------:R0:W-:Y:S04]  /*1d20*/  ST.E desc[UR36][R8.64], R0 ;  /* 0x0000000008007985 */ /* 0x0001e8000c101924 */
[----:B------:R1:W2:Y:S02]  /*1d30*/  LD.E R11, desc[UR36][R6.64] ;  /* 0x00000024060b7980 */ /* 0x0002a4000c101900 */
[----:B-1----:R-:W-:Y:S02]  /*1d40*/  IMAD.MOV.U32 R6, RZ, RZ, R16 ;  /* 0x000000ffff067224 */ /* 0x002fe400078e0010 */
[----:B------:R-:W-:Y:S02]  /*1d50*/  IMAD.MOV.U32 R7, RZ, RZ, R17 ;  /* 0x000000ffff077224 */ /* 0x000fe400078e0011 */
[----:B--2---:R-:W-:-:S05]  /*1d60*/  IMAD.WIDE R6, R11, 0x4, R6 ;  /* 0x000000040b067825 */ /* 0x004fca00078e0206 */
[----:B0-----:R-:W2:Y:S01]  /*1d70*/  LD.E R0, desc[UR36][R6.64] ;  /* 0x0000002406007980 */ /* 0x001ea2000c101900 */
[----:B------:R-:W-:Y:S01]  /*1d80*/  VIADD R3, R3, 0x1 ;  /* 0x0000000103037836 */ /* 0x000fe20000000000 */
[----:B--2---:R-:W-:-:S13]  /*1d90*/  ISETP.NE.AND P0, PT, R0, -0x1, PT ;  /* 0xffffffff0000780c */ /* 0x004fda0003f05270 */
[----:B------:R-:W-:Y:S05]  /*1da0*/  @P0 BRA `(.L_x_53) ;  /* 0xfffffffc00d80947 */ /* 0x000fea000383ffff */
.L_x_52:
[----:B------:R-:W-:Y:S05]  /*1db0*/  BSYNC.RECONVERGENT B0 ;  /* 0x0000000000007941 */ /* 0x000fea0003800200 */
.L_x_51:
[----:B------:R-:W-:Y:S05]  /*1dc0*/  @!P1 BRA `(.L_x_54) ;  /* 0x0000000400dc9947 */ /* 0x000fea0003800000 */
[----:B------:R-:W-:Y:S01]  /*1dd0*/  VIMNMX.U32 R3, PT, PT, R2, 0x2, PT ;  /* 0x0000000202037848 */ /* 0x000fe20003fe0000 */
[----:B------:R-:W0:Y:S01]  /*1de0*/  LDCU UR4, c[0x0][0x398] ;  /* 0x00007300ff0477ac */ /* 0x000e220008000800 */
[----:B------:R-:W-:-:S03]  /*1df0*/  IMAD.MOV.U32 R6, RZ, RZ, RZ ;  /* 0x000000ffff067224 */ /* 0x000fc600078e00ff */
[----:B------:R-:W-:-:S05]  /*1e00*/  IMAD.IADD R0, R2, 0x1, -R3 ;  /* 0x0000000102007824 */ /* 0x000fca00078e0a03 */
[----:B------:R-:W-:Y:S01]  /*1e10*/  ISETP.GE.U32.AND P0, PT, R0, 0x3, PT ;  /* 0x000000030000780c */ /* 0x000fe20003f06070 */
[----:B0-----:R-:W-:-:S12]  /*1e20*/  IMAD.U32 R7, RZ, RZ, UR4 ;  /* 0x00000004ff077e24 */ /* 0x001fd8000f8e00ff */
[----:B------:R-:W-:Y:S05]  /*1e30*/  @!P0 BRA `(.L_x_55) ;  /* 0x0000000400008947 */ /* 0x000fea0003800000 */
[----:B------:R-:W0:Y:S01]  /*1e40*/  LDC.64 R2, c[0x0][0x390] ;  /* 0x0000e400ff027b82 */ /* 0x000e220000000a00 */
[----:B------:R-:W-:Y:S01]  /*1e50*/  BSSY B0, `(.L_x_55) ;  /* 0x000003e000007945 */ /* 0x000fe20003800000 */
[----:B------:R-:W-:Y:S02]  /*1e60*/  IMAD.MOV.U32 R6, RZ, RZ, RZ ;  /* 0x000000ffff067224 */ /* 0x000fe400078e00ff */
[----:B------:R-:W-:Y:S02]  /*1e70*/  IMAD.U32 R7, RZ, RZ, UR4 ;  /* 0x00000004ff077e24 */ /* 0x000fe4000f8e00ff */
[----:B------:R-:W-:-:S07]  /*1e80*/  IMAD.MOV.U32 R8, RZ, RZ, RZ ;  /* 0x000000ffff087224 */ /* 0x000fce00078e00ff */
.L_x_64:
[----:B-1----:R-:W-:-:S04]  /*1e90*/  VIADD R11, R7, 0xffffffff ;  /* 0xffffffff070b7836 */ /* 0x002fc80000000000 */
[----:B------:R-:W-:-:S06]  /*1ea0*/  IMAD.WIDE.U32 R10, R11, 0x4, R4 ;  /* 0x000000040b0a7825 */ /* 0x000fcc00078e0004 */
[----:B------:R-:W2:Y:S01]  /*1eb0*/  LD.E R11, desc[UR36][R10.64] ;  /* 0x000000240a0b7980 */ /* 0x000ea2000c101900 */
[----:B------:R-:W-:Y:S01]  /*1ec0*/  IADD3 R13, PT, PT, R7, -0x2, RZ ;  /* 0xfffffffe070d7810 */ /* 0x000fe20007ffe0ff */
[----:B------:R-:W-:Y:S05]  /*1ed0*/  YIELD ;  /* 0x0000000000007946 */ /* 0x000fea0003800000 */
[----:B------:R-:W-:Y:S01]  /*1ee0*/  BSSY.RECONVERGENT B1, `(.L_x_56) ;  /* 0x000000a000017945 */ /* 0x000fe20003800200 */
[----:B------:R-:W-:Y:S01]  /*1ef0*/  IMAD.WIDE.U32 R12, R13, 0x4, R4 ;  /* 0x000000040d0c7825 */ /* 0x000fe200078e0004 */
[----:B--2---:R-:W-:-:S13]  /*1f00*/  ISETP.NE.AND P0, PT, R11, -0x1, PT ;  /* 0xffffffff0b00780c */ /* 0x004fda0003f05270 */
[----:B------:R-:W-:Y:S05]  /*1f10*/  @!P0 BRA `(.L_x_57) ;  /* 0x0000000000188947 */ /* 0x000fea0003800000 */
[----:B------:R-:W-:Y:S01]  /*1f20*/  ISETP.NE.AND P0, PT, R6, RZ, PT ;  /* 0x000000ff0600720c */ /* 0x000fe20003f05270 */
[----:B------:R-:W-:-:S12]  /*1f30*/  IMAD.MOV.U32 R6, RZ, RZ, 0x1 ;  /* 0x00000001ff067424 */ /* 0x000fd800078e00ff */
[----:B------:R-:W-:Y:S05]  /*1f40*/  @!P0 BRA `(.L_x_57) ;  /* 0x00000000000c8947 */ /* 0x000fea0003800000 */
[----:B0-----:R-:W-:-:S04]  /*1f50*/  IMAD.WIDE R10, R11, 0x4, R2 ;  /* 0x000000040b0a7825 */ /* 0x001fc800078e0202 */
[----:B------:R-:W-:-:S05]  /*1f60*/  IMAD.MOV.U32 R9, RZ, RZ, 0x1 ;  /* 0x00000001ff097424 */ /* 0x000fca00078e00ff */
[----:B------:R1:W-:Y:S02]  /*1f70*/  REDG.E.ADD.STRONG.GPU desc[UR36][R10.64], R9 ;  /* 0x000000090a00798e */ /* 0x0003e4000c12e124 */
.L_x_57:
[----:B------:R-:W-:Y:S05]  /*1f80*/  BSYNC.RECONVERGENT B1 ;  /* 0x0000000000017941 */ /* 0x000fea0003800200 */
.L_x_56:
[----:B------:R-:W2:Y:S01]  /*1f90*/  LD.E R13, desc[UR36][R12.64] ;  /* 0x000000240c0d7980 */ /* 0x000ea2000c101900 */
[----:B------:R-:W-:Y:S01]  /*1fa0*/  VIADD R15, R7, 0xfffffffd ;  /* 0xfffffffd070f7836 */ /* 0x000fe20000000000 */
[----:B------:R-:W-:Y:S03]  /*1fb0*/  BSSY.RECONVERGENT B1, `(.L_x_58) ;  /* 0x000000a000017945 */ /* 0x000fe60003800200 */
[----:B------:R-:W-:Y:S01]  /*1fc0*/  IMAD.WIDE.U32 R14, R15, 0x4, R4 ;  /* 0x000000040f0e7825 */ /* 0x000fe200078e0004 */
[----:B--2---:R-:W-:-:S13]  /*1fd0*/  ISETP.NE.AND P0, PT, R13, -0x1, PT ;  /* 0xffffffff0d00780c */ /* 0x004fda0003f05270 */
[----:B------:R-:W-:Y:S05]  /*1fe0*/  @!P0 BRA `(.L_x_59) ;  /* 0x0000000000188947 */ /* 0x000fea0003800000 */
[----:B------:R-:W-:Y:S01]  /*1ff0*/  ISETP.NE.AND P0, PT, R6, RZ, PT ;  /* 0x000000ff0600720c */ /* 0x000fe20003f05270 */
[----:B------:R-:W-:-:S12]  /*2000*/  IMAD.MOV.U32 R6, RZ, RZ, 0x1 ;  /* 0x00000001ff067424 */ /* 0x000fd800078e00ff */
[----:B------:R-:W-:Y:S05]  /*2010*/  @!P0 BRA `(.L_x_59) ;  /* 0x00000000000c8947 */ /* 0x000fea0003800000 */
[----:B01----:R-:W-:-:S04]  /*2020*/  IMAD.WIDE R10, R13, 0x4, R2 ;  /* 0x000000040d0a7825 */ /* 0x003fc800078e0202 */
[----:B------:R-:W-:-:S05]  /*2030*/  IMAD.MOV.U32 R9, RZ, RZ, 0x1 ;  /* 0x00000001ff097424 */ /* 0x000fca00078e00ff */
[----:B------:R2:W-:Y:S02]  /*2040*/  REDG.E.ADD.STRONG.GPU desc[UR36][R10.64], R9 ;  /* 0x000000090a00798e */ /* 0x0005e4000c12e124 */
.L_x_59:
[----:B------:R-:W-:Y:S05]  /*2050*/  BSYNC.RECONVERGENT B1 ;  /* 0x0000000000017941 */ /* 0x000fea0003800200 */
.L_x_58:
[----:B------:R-:W3:Y:S01]  /*2060*/  LD.E R15, desc[UR36][R14.64] ;  /* 0x000000240e0f7980 */ /* 0x000ee2000c101900 */
[----:B------:R-:W-:Y:S01]  /*2070*/  VIADD R7, R7, 0xfffffffc ;  /* 0xfffffffc07077836 */ /* 0x000fe20000000000 */
[----:B------:R-:W-:Y:S03]  /*2080*/  BSSY.RECONVERGENT B1, `(.L_x_60) ;  /* 0x000000a000017945 */ /* 0x000fe60003800200 */
[----:B------:R-:W-:Y:S01]  /*2090*/  IMAD.WIDE.U32 R12, R7, 0x4, R4 ;  /* 0x00000004070c7825 */ /* 0x000fe200078e0004 */
[----:B---3--:R-:W-:-:S13]  /*20a0*/  ISETP.NE.AND P0, PT, R15, -0x1, PT ;  /* 0xffffffff0f00780c */ /* 0x008fda0003f05270 */
[----:B------:R-:W-:Y:S05]  /*20b0*/  @!P0 BRA `(.L_x_61) ;  /* 0x0000000000188947 */ /* 0x000fea0003800000 */
[----:B------:R-:W-:Y:S01]  /*20c0*/  ISETP.NE.AND P0, PT, R6, RZ, PT ;  /* 0x000000ff0600720c */ /* 0x000fe20003f05270 */
[----:B------:R-:W-:-:S12]  /*20d0*/  IMAD.MOV.U32 R6, RZ, RZ, 0x1 ;  /* 0x00000001ff067424 */ /* 0x000fd800078e00ff */
[----:B------:R-:W-:Y:S05]  /*20e0*/  @!P0 BRA `(.L_x_61) ;  /* 0x00000000000c8947 */ /* 0x000fea0003800000 */
[----:B012---:R-:W-:-:S04]  /*20f0*/  IMAD.WIDE R10, R15, 0x4, R2 ;  /* 0x000000040f0a7825 */ /* 0x007fc800078e0202 */
[----:B------:R-:W-:-:S05]  /*2100*/  IMAD.MOV.U32 R9, RZ, RZ, 0x1 ;  /* 0x00000001ff097424 */ /* 0x000fca00078e00ff */
[----:B------:R3:W-:Y:S02]  /*2110*/  REDG.E.ADD.STRONG.GPU desc[UR36][R10.64], R9 ;  /* 0x000000090a00798e */ /* 0x0007e4000c12e124 */
.L_x_61:
[----:B------:R-:W-:Y:S05]  /*2120*/  BSYNC.RECONVERGENT B1 ;  /* 0x0000000000017941 */ /* 0x000fea0003800200 */
.L_x_60:
[----:B------:R-:W4:Y:S01]  /*2130*/  LD.E R13, desc[UR36][R12.64] ;  /* 0x000000240c0d7980 */ /* 0x000f22000c101900 */
[----:B-123--:R-:W-:Y:S01]  /*2140*/  VIADD R9, R0, 0x1 ;  /* 0x0000000100097836 */ /* 0x00efe20000000000 */
[----:B------:R-:W-:Y:S01]  /*2150*/  BSSY.RECONVERGENT B1, `(.L_x_62) ;  /* 0x000000c000017945 */ /* 0x000fe20003800200 */
[----:B------:R-:W-:-:S03]  /*2160*/  VIADD R8, R8, 0x4 ;  /* 0x0000000408087836 */ /* 0x000fc60000000000 */
[----:B------:R-:W-:-:S04]  /*2170*/  LOP3.LUT R9, R9, 0xfffffffc, RZ, 0xc0, !PT ;  /* 0xfffffffc09097812 */ /* 0x000fc800078ec0ff */
[----:B------:R-:W-:Y:S02]  /*2180*/  ISETP.NE.AND P1, PT, R8, R9, PT ;  /* 0x000000090800720c */ /* 0x000fe40003f25270 */
[----:B----4-:R-:W-:-:S13]  /*2190*/  ISETP.NE.AND P0, PT, R13, -0x1, PT ;  /* 0xffffffff0d00780c */ /* 0x010fda0003f05270 */
[----:B------:R-:W-:Y:S05]  /*21a0*/  @!P0 BRA `(.L_x_63) ;  /* 0x0000000000188947 */ /* 0x000fea0003800000 */
[----:B------:R-:W-:Y:S01]  /*21b0*/  ISETP.NE.AND P0, PT, R6, RZ, PT ;  /* 0x000000ff0600720c */ /* 0x000fe20003f05270 */
[----:B------:R-:W-:-:S12]  /*21c0*/  IMAD.MOV.U32 R6, RZ, RZ, 0x1 ;  /* 0x00000001ff067424 */ /* 0x000fd800078e00ff */
[----:B------:R-:W-:Y:S05]  /*21d0*/  @!P0 BRA `(.L_x_63) ;  /* 0x00000000000c8947 */ /* 0x000fea0003800000 */
[----:B0-----:R-:W-:-:S04]  /*21e0*/  IMAD.WIDE R10, R13, 0x4, R2 ;  /* 0x000000040d0a7825 */ /* 0x001fc800078e0202 */
[----:B------:R-:W-:-:S05]  /*21f0*/  IMAD.MOV.U32 R9, RZ, RZ, 0x1 ;  /* 0x00000001ff097424 */ /* 0x000fca00078e00ff */
[----:B------:R1:W-:Y:S02]  /*2200*/  REDG.E.ADD.STRONG.GPU desc[UR36][R10.64], R9 ;  /* 0x000000090a00798e */ /* 0x0003e4000c12e124 */
.L_x_63:
[----:B------:R-:W-:Y:S05]  /*2210*/  BSYNC.RECONVERGENT B1 ;  /* 0x0000000000017941 */ /* 0x000fea0003800200 */
.L_x_62:
[----:B------:R-:W-:Y:S05]  /*2220*/  @P1 BRA `(.L_x_64) ;  /* 0xfffffffc00181947 */ /* 0x000fea000383ffff */
[----:B------:R-:W-:Y:S05]  /*2230*/  BSYNC B0 ;  /* 0x0000000000007941 */ /* 0x000fea0003800000 */
.L_x_55:
[----:B------:R-:W-:Y:S01]  /*2240*/  VIADD R0, R0, 0x1 ;  /* 0x0000000100007836 */ /* 0x000fe20000000000 */
[----:B------:R-:W-:Y:S04]  /*2250*/  BSSY.RECONVERGENT B0, `(.L_x_54) ;  /* 0x000002e000007945 */ /* 0x000fe80003800200 */
[----:B------:R-:W-:-:S04]  /*2260*/  LOP3.LUT R0, R0, 0x3, RZ, 0xc0, !PT ;  /* 0x0000000300007812 */ /* 0x000fc800078ec0ff */
[----:B------:R-:W-:-:S13]  /*2270*/  ISETP.NE.AND P0, PT, R0, RZ, PT ;  /* 0x000000ff0000720c */ /* 0x000fda0003f05270 */
[----:B------:R-:W-:Y:S05]  /*2280*/  @!P0 BRA `(.L_x_65) ;  /* 0x0000000000a88947 */ /* 0x000fea0003800000 */
[----:B0-----:R-:W-:-:S04]  /*2290*/  VIADD R3, R7, 0xffffffff ;  /* 0xffffffff07037836 */ /* 0x001fc80000000000 */
[----:B------:R-:W-:-:S05]  /*22a0*/  IMAD.WIDE.U32 R2, R3, 0x4, R4 ;  /* 0x0000000403027825 */ /* 0x000fca00078e0004 */
[----:B-1----:R-:W2:Y:S01]  /*22b0*/  LD.E R9, desc[UR36][R2.64] ;  /* 0x0000002402097980 */ /* 0x002ea2000c101900 */
[----:B------:R-:W-:Y:S01]  /*22c0*/  BSSY.RECONVERGENT B1, `(.L_x_66) ;  /* 0x000000b000017945 */ /* 0x000fe20003800200 */
[----:B------:R-:W-:Y:S02]  /*22d0*/  ISETP.NE.AND P1, PT, R0, 0x1, PT ;  /* 0x000000010000780c */ /* 0x000fe40003f25270 */
[----:B--2---:R-:W-:-:S13]  /*22e0*/  ISETP.NE.AND P0, PT, R9, -0x1, PT ;  /* 0xffffffff0900780c */ /* 0x004fda0003f05270 */
[----:B------:R-:W-:Y:S05]  /*22f0*/  @!P0 BRA `(.L_x_67) ;  /* 0x00000000001c8947 */ /* 0x000fea0003800000 */
[----:B------:R-:W-:Y:S01]  /*2300*/  ISETP.NE.AND P0, PT, R6, RZ, PT ;  /* 0x000000ff0600720c */ /* 0x000fe20003f05270 */
[----:B------:R-:W-:-:S12]  /*2310*/  IMAD.MOV.U32 R6, RZ, RZ, 0x1 ;  /* 0x00000001ff067424 */ /* 0x000fd800078e00ff */
[----:B------:R-:W-:Y:S05]  /*2320*/  @!P0 BRA `(.L_x_67) ;  /* 0x0000000000108947 */ /* 0x000fea0003800000 */
[----:B------:R-:W0:Y:S01]  /*2330*/  LDC.64 R2, c[0x0][0x390] ;  /* 0x0000e400ff027b82 */ /* 0x000e220000000a00 */
[----:B------:R-:W-:Y:S02]  /*2340*/  IMAD.MOV.U32 R11, RZ, RZ, 0x1 ;  /* 0x00000001ff0b7424 */ /* 0x000fe400078e00ff */
[----:B0-----:R-:W-:-:S05]  /*2350*/  IMAD.WIDE R2, R9, 0x4, R2 ;  /* 0x0000000409027825 */ /* 0x001fca00078e0202 */
[----:B------:R0:W-:Y:S02]  /*2360*/  REDG.E.ADD.STRONG.GPU desc[UR36][R2.64], R11 ;  /* 0x0000000b0200798e */ /* 0x0001e4000c12e124 */
.L_x_67:
[----:B------:R-:W-:Y:S05]  /*2370*/  BSYNC.RECONVERGENT B1 ;  /* 0x0000000000017941 */ /* 0x000fea0003800200 */
.L_x_66:
[----:B------:R-:W-:Y:S05]  /*2380*/  @!P1 BRA `(.L_x_65) ;  /* 0x0000000000689947 */ /* 0x000fea0003800000 */
[----:B0-----:R-:W-:-:S04]  /*2390*/  VIADD R3, R7, 0xfffffffe ;  /* 0xfffffffe07037836 */ /* 0x001fc80000000000 */
[----:B------:R-:W-:-:S05]  /*23a0*/  IMAD.WIDE.U32 R2, R3, 0x4, R4 ;  /* 0x0000000403027825 */ /* 0x000fca00078e0004 */
[----:B------:R-:W2:Y:S01]  /*23b0*/  LD.E R9, desc[UR36][R2.64] ;  /* 0x0000002402097980 */ /* 0x000ea2000c101900 */
        /* <DEDUP_REMOVED lines=11> */
.L_x_69:
[----:B------:R-:W-:Y:S05]  /*2470*/  BSYNC.RECONVERGENT B1 ;  /* 0x0000000000017941 */ /* 0x000fea0003800200 */
.L_x_68:
[----:B------:R-:W-:Y:S05]  /*2480*/  @!P1 BRA `(.L_x_65) ;  /* 0x0000000000289947 */ /* 0x000fea0003800000 */
[----:B0-----:R-:W-:-:S04]  /*2490*/  VIADD R3, R7, 0xfffffffd ;  /* 0xfffffffd07037836 */ /* 0x001fc80000000000 */
[----:B------:R-:W-:-:S05]  /*24a0*/  IMAD.WIDE.U32 R2, R3, 0x4, R4 ;  /* 0x0000000403027825 */ /* 0x000fca00078e0004 */
[----:B------:R-:W2:Y:S01]  /*24b0*/  LD.E R7, desc[UR36][R2.64] ;  /* 0x0000002402077980 */ /* 0x000ea2000c101900 */
[----:B------:R-:W-:-:S04]  /*24c0*/  ISETP.NE.AND P0, PT, R6, RZ, PT ;  /* 0x000000ff0600720c */ /* 0x000fc80003f05270 */
[----:B--2---:R-:W-:-:S13]  /*24d0*/  ISETP.EQ.OR P0, PT, R7, -0x1, !P0 ;  /* 0xffffffff0700780c */ /* 0x004fda0004702670 */
[----:B------:R-:W-:Y:S05]  /*24e0*/  @P0 BRA `(.L_x_65) ;  /* 0x0000000000100947 */ /* 0x000fea0003800000 */
[----:B------:R-:W0:Y:S01]  /*24f0*/  LDC.64 R2, c[0x0][0x390] ;  /* 0x0000e400ff027b82 */ /* 0x000e220000000a00 */
[----:B------:R-:W-:Y:S02]  /*2500*/  IMAD.MOV.U32 R9, RZ, RZ, 0x1 ;  /* 0x00000001ff097424 */ /* 0x000fe400078e00ff */
[----:B0-----:R-:W-:-:S05]  /*2510*/  IMAD.WIDE R2, R7, 0x4, R2 ;  /* 0x0000000407027825 */ /* 0x001fca00078e0202 */
[----:B------:R2:W-:Y:S02]  /*2520*/  REDG.E.ADD.STRONG.GPU desc[UR36][R2.64], R9 ;  /* 0x000000090200798e */ /* 0x0005e4000c12e124 */
.L_x_65:
[----:B------:R-:W-:Y:S05]  /*2530*/  BSYNC.RECONVERGENT B0 ;  /* 0x0000000000007941 */ /* 0x000fea0003800200 */
.L_x_54:
[----:B------:R-:W-:-:S04]  /*2540*/  MOV R0, 0x8 ;  /* 0x0000000800007802 */ /* 0x000fc80000000f00 */
[----:B0-2---:R0:W2:Y:S03]  /*2550*/  LDC.64 R2, c[0x4][R0] ;  /* 0x0100000000027b82 */ /* 0x0050a60000000a00 */
[----:B------:R-:W-:-:S07]  /*2560*/  LEPC R20, `(.L_x_70) ;  /* 0x000000001014794e */ /* 0x000fce0000000000 */
[----:B012---:R-:W-:Y:S05]  /*2570*/  CALL.ABS.NOINC R2 ;  /* 0x0000000002007343 */ /* 0x007fea0003c00000 */
.L_x_70:
[----:B------:R-:W-:Y:S01]  /*2580*/  MOV R22, 0x8 ;  /* 0x0000000800167802 */ /* 0x000fe20000000f00 */
[----:B------:R-:W-:Y:S02]  /*2590*/  IMAD.MOV.U32 R4, RZ, RZ, R16 ;  /* 0x000000ffff047224 */ /* 0x000fe400078e0010 */
[----:B------:R-:W-:Y:S01]  /*25a0*/  IMAD.MOV.U32 R5, RZ, RZ, R17 ;  /* 0x000000ffff057224 */ /* 0x000fe200078e0011 */
[----:B------:R0:W1:Y:S06]  /*25b0*/  LDC.64 R2, c[0x4][R22] ;  /* 0x0100000016027b82 */ /* 0x00006c0000000a00 */
[----:B------:R-:W-:-:S07]  /*25c0*/  LEPC R20, `(.L_x_71) ;  /* 0x000000001014794e */ /* 0x000fce0000000000 */
[----:B01----:R-:W-:Y:S05]  /*25d0*/  CALL.ABS.NOINC R2 ;  /* 0x0000000002007343 */ /* 0x003fea0003c00000 */
.L_x_71:
[----:B------:R0:W1:Y:S01]  /*25e0*/  LDC.64 R2, c[0x4][R22] ;  /* 0x0100000016027b82 */ /* 0x0000620000000a00 */
[----:B------:R-:W-:Y:S02]  /*25f0*/  IMAD.MOV.U32 R4, RZ, RZ, R18 ;  /* 0x000000ffff047224 */ /* 0x000fe400078e0012 */
[----:B------:R-:W-:-:S07]  /*2600*/  IMAD.MOV.U32 R5, RZ, RZ, R19 ;  /* 0x000000ffff057224 */ /* 0x000fce00078e0013 */
[----:B------:R-:W-:-:S07]  /*2610*/  LEPC R20, `(.L_x_2) ;  /* 0x000000001014794e */ /* 0x000fce0000000000 */
[----:B01----:R-:W-:Y:S05]  /*2620*/  CALL.ABS.NOINC R2 ;  /* 0x0000000002007343 */ /* 0x003fea0003c00000 */
.L_x_2:
[----:B0-----:R-:W-:Y:S05]  /*2630*/  BSYNC B11 ;  /* 0x00000000000b7941 */ /* 0x001fea0003800000 */
.L_x_1:
[----:B------:R-:W0:Y:S01]  /*2640*/  LDCU UR4, c[0x0][0x398] ;  /* 0x00007300ff0477ac */ /* 0x000e220008000800 */
[----:B------:R-:W-:-:S05]  /*2650*/  VIADD R24, R24, 0x1 ;  /* 0x0000000118187836 */ /* 0x000fca0000000000 */
[----:B0-----:R-:W-:-:S13]  /*2660*/  ISETP.NE.AND P0, PT, R24, UR4, PT ;  /* 0x0000000418007c0c */ /* 0x001fda000bf05270 */
[----:B------:R-:W-:Y:S05]  /*2670*/  @P0 BRA `(.L_x_72) ;  /* 0xffffffd800940947 */ /* 0x000fea000383ffff */
.L_x_0:
[----:B------:R-:W-:Y:S05]  /*2680*/  WARPSYNC.ALL ;  /* 0x0000000000007948 */ /* 0x000fea0003800000 */
[----:B------:R-:W-:Y:S06]  /*2690*/  BAR.SYNC.DEFER_BLOCKING 0x0 ;  /* 0x0000000000007b1d */ /* 0x000fec0000010000 */
[----:B------:R-:W-:Y:S05]  /*26a0*/  EXIT ;  /* 0x000000000000794d */ /* 0x000fea0003800000 */
.L_x_73:
[----:B------:R-:W-:-:S00]  /*26b0*/  BRA `(.L_x_73) ;  /* 0xfffffffc00fc7947 */ /* 0x000fc0000383ffff */
[----:B------:R-:W-:-:S00]  /*26c0*/  NOP ;  /* 0x0000000000007918 */ /* 0x000fc00000000000 */
        /* <DEDUP_REMOVED lines=11> */
.L_x_74:


//--------------------- .nv.shared.reserved.0     --------------------------
	.section	.nv.shared.reserved.0,"aw",@nobits
	.weak		__nv_reservedSMEM_offset_0_alias
	.size		__nv_reservedSMEM_offset_0_alias, 0, 64
	.other		__nv_reservedSMEM_offset_0_alias,@"STO_CUDA_RESERVED_SHARED STV_DEFAULT"
__nv_reservedSMEM_offset_0_alias:
	.zero		0
	.zero		64


//--------------------- .nv.constant0._Z2sdiPKiPii --------------------------
	.section	.nv.constant0._Z2sdiPKiPii,"a",@progbits
	.sectionflags	@""
	.align	4
.nv.constant0._Z2sdiPKiPii:
	.zero		924


//--------------------- SYMBOLS --------------------------

	.type		.nv.reservedSmem.offset0,@object
	.size		.nv.reservedSmem.offset0,0x4
	.type		malloc,@function
	.type		free,@function
